// auto-generated by cutlass_sweep.gemm — config: {"arch": "sm_90", "cluster_m": 1, "cluster_n": 1, "cublas_kernel_name": "sm90_xmma_gemm_f32f32_tf32f32_f32_tn_n_tilesize256x128x32_warpgroupsize2x1x1_execute_segment_k_off_kernel__5x_cublas", "dtype": "fp32", "dtype_b": "fp32", "dtype_c_cpp": "cutlass::tfloat32_t", "layout": "tn", "stages": 0, "tile_k": 32, "tile_m": 256, "tile_n": 128}
#include "cutlass/cutlass.h"
#include "cutlass/gemm/collective/collective_builder.hpp"
#include "cutlass/gemm/device/gemm_universal_adapter.h"
#include "cutlass/gemm/kernel/gemm_universal.hpp"
#include "cutlass/epilogue/collective/collective_builder.hpp"

using ElemA = float;
using ElemB = float;
using ElemCD = cutlass::tfloat32_t;
using Acc  = float;
using TileShape    = cute::Shape<cute::_256, cute::_128, cute::_32>;
using ClusterShape = cute::Shape<cute::_1, cute::_1, cute::_1>;

using CollectiveEpilogue = typename cutlass::epilogue::collective::CollectiveBuilder<
    cutlass::arch::Sm90, cutlass::arch::OpClassTensorOp,
    TileShape, ClusterShape,
    cutlass::epilogue::collective::EpilogueTileAuto,
    Acc, Acc,
    ElemCD, cutlass::layout::RowMajor, 128 / cutlass::sizeof_bits<ElemCD>::value,
    ElemCD, cutlass::layout::RowMajor, 128 / cutlass::sizeof_bits<ElemCD>::value,
    cutlass::epilogue::collective::EpilogueScheduleAuto
  >::CollectiveOp;

using CollectiveMainloop = typename cutlass::gemm::collective::CollectiveBuilder<
    cutlass::arch::Sm90, cutlass::arch::OpClassTensorOp,
    ElemA, cutlass::layout::ColumnMajor, 128 / cutlass::sizeof_bits<ElemA>::value,
    ElemB, cutlass::layout::RowMajor, 128 / cutlass::sizeof_bits<ElemB>::value,
    Acc,
    TileShape, ClusterShape,
    cutlass::gemm::collective::StageCountAutoCarveout<static_cast<int>(sizeof(typename CollectiveEpilogue::SharedStorage))>,
    cutlass::gemm::collective::KernelScheduleAuto
  >::CollectiveOp;

using GemmKernel = cutlass::gemm::kernel::GemmUniversal<
    cute::Shape<int,int,int,int>,
    CollectiveMainloop,
    CollectiveEpilogue
>;
using Gemm = cutlass::gemm::device::GemmUniversalAdapter<GemmKernel>;

// Force the device kernel symbol into the cubin without needing a host main.
auto* _anchor = &cutlass::device_kernel<GemmKernel>;


// ===== COMPILED SASS (sm_90a) =====

	.target	sm_90a

	.elftype	@"ET_EXEC"


//--------------------- .note.nv.tkinfo           --------------------------
	.section	.note.nv.tkinfo,"",@"SHT_NOTE"
	.sectionflags	@"SHF_NOTE_NV_TKINFO"
	.tkinfo
        /*0018*/ 	.word	0x00000002
        /*0030*/ 	.string	""
        /*0030*/ 	.string	"ptxas"
        /*0030*/ 	.string	"Cuda compilation tools, release 13.0, V13.0.88"
        /*0030*/ 	.string	"Build cuda_13.0.r13.0/compiler.36424714_0"
        /*0030*/ 	.string	"-arch sm_90a -m 64 "



//--------------------- .note.nv.cuinfo           --------------------------
	.section	.note.nv.cuinfo,"",@"SHT_NOTE"
	.sectionflags	@"SHF_NOTE_NV_CUINFO"
        /*0018*/ 	.short	0x0002
        /*001a*/ 	.short	0x005a
        /*001c*/ 	.short	0x0082
	.zero		2


//--------------------- .nv.info                  --------------------------
	.section	.nv.info,"",@"SHT_CUDA_INFO"
	.align	4


	//----- nvinfo : EIATTR_REGCOUNT
	.align		4
        /*0000*/ 	.byte	0x04, 0x2f
        /*0002*/ 	.short	(.L_17 - .L_16)
	.align		4
.L_16:
        /*0004*/ 	.word	index@(_ZN7cutlass13device_kernelINS_4gemm6kernel13GemmUniversalIN4cute5tupleIJiiiiEEENS1_10collective13CollectiveMmaINS1_39MainloopSm90TmaGmmaRmemAWarpSpecializedILi4ENS5_IJNS4_1CILi1EEESB_SB_EEENS1_35KernelTmaWarpSpecializedCooperativeEEENS5_IJNSA_ILi256EEENSA_ILi128EEENSA_ILi32EEEEEEfNS5_IJSB_llEEEfSJ_NS4_8TiledMMAINS4_8MMA_AtomIJNS4_4SM904GMMA30MMA_64x128x8_F32TF32TF32_RS_TNILNSN_7ScaleInE1ELSP_1EEEEEENS4_6LayoutINS5_IJNSA_ILi2EEESB_SB_EEENS5_IJSB_NSA_ILi0EEESV_EEEEENS5_IJNS4_10UnderscoreESY_SY_EEEEENS4_13SM90_TMA_LOADENS4_14ComposedLayoutINS4_7SwizzleILi1ELi4ELi3EEENS4_18smem_ptr_flag_bitsILi32EEENSS_INS5_IJNSA_ILi8EEES17_EEENS5_IJSB_S17_EEEEEEENS4_9Copy_AtomIJNS4_39AutoVectorizingCopyWithAssumedAlignmentILi128EEEfEEENS4_8identityES11_S1B_vS1G_EENS_8epilogue10collective6detail29Sm90TmaWarpSpecializedAdapterINS1J_15DefaultEpilogueINS_10tfloat32_tENS5_IJlSB_lEEES1O_NS1I_6thread17LinearCombinationIS1N_Li1EffLNS1P_9ScaleType4KindE0ELNS_15FloatRoundStyleE2ES1N_EENS1_15EpilogueDefaultEEEEEvvEEEEvNT_6ParamsE)
        /*0008*/ 	.word	0x000000a8


	//----- nvinfo : EIATTR_FRAME_SIZE
	.align		4
.L_17:
        /*000c*/ 	.byte	0x04, 0x11
        /*000e*/ 	.short	(.L_19 - .L_18)
	.align		4
.L_18:
        /*0010*/ 	.word	index@(_ZN7cutlass13device_kernelINS_4gemm6kernel13GemmUniversalIN4cute5tupleIJiiiiEEENS1_10collective13CollectiveMmaINS1_39MainloopSm90TmaGmmaRmemAWarpSpecializedILi4ENS5_IJNS4_1CILi1EEESB_SB_EEENS1_35KernelTmaWarpSpecializedCooperativeEEENS5_IJNSA_ILi256EEENSA_ILi128EEENSA_ILi32EEEEEEfNS5_IJSB_llEEEfSJ_NS4_8TiledMMAINS4_8MMA_AtomIJNS4_4SM904GMMA30MMA_64x128x8_F32TF32TF32_RS_TNILNSN_7ScaleInE1ELSP_1EEEEEENS4_6LayoutINS5_IJNSA_ILi2EEESB_SB_EEENS5_IJSB_NSA_ILi0EEESV_EEEEENS5_IJNS4_10UnderscoreESY_SY_EEEEENS4_13SM90_TMA_LOADENS4_14ComposedLayoutINS4_7SwizzleILi1ELi4ELi3EEENS4_18smem_ptr_flag_bitsILi32EEENSS_INS5_IJNSA_ILi8EEES17_EEENS5_IJSB_S17_EEEEEEENS4_9Copy_AtomIJNS4_39AutoVectorizingCopyWithAssumedAlignmentILi128EEEfEEENS4_8identityES11_S1B_vS1G_EENS_8epilogue10collective6detail29Sm90TmaWarpSpecializedAdapterINS1J_15DefaultEpilogueINS_10tfloat32_tENS5_IJlSB_lEEES1O_NS1I_6thread17LinearCombinationIS1N_Li1EffLNS1P_9ScaleType4KindE0ELNS_15FloatRoundStyleE2ES1N_EENS1_15EpilogueDefaultEEEEEvvEEEEvNT_6ParamsE)
        /*0014*/ 	.word	0x00000080


	//----- nvinfo : EIATTR_MIN_STACK_SIZE
	.align		4
.L_19:
        /*0018*/ 	.byte	0x04, 0x12
        /*001a*/ 	.short	(.L_21 - .L_20)
	.align		4
.L_20:
        /*001c*/ 	.word	index@(_ZN7cutlass13device_kernelINS_4gemm6kernel13GemmUniversalIN4cute5tupleIJiiiiEEENS1_10collective13CollectiveMmaINS1_39MainloopSm90TmaGmmaRmemAWarpSpecializedILi4ENS5_IJNS4_1CILi1EEESB_SB_EEENS1_35KernelTmaWarpSpecializedCooperativeEEENS5_IJNSA_ILi256EEENSA_ILi128EEENSA_ILi32EEEEEEfNS5_IJSB_llEEEfSJ_NS4_8TiledMMAINS4_8MMA_AtomIJNS4_4SM904GMMA30MMA_64x128x8_F32TF32TF32_RS_TNILNSN_7ScaleInE1ELSP_1EEEEEENS4_6LayoutINS5_IJNSA_ILi2EEESB_SB_EEENS5_IJSB_NSA_ILi0EEESV_EEEEENS5_IJNS4_10UnderscoreESY_SY_EEEEENS4_13SM90_TMA_LOADENS4_14ComposedLayoutINS4_7SwizzleILi1ELi4ELi3EEENS4_18smem_ptr_flag_bitsILi32EEENSS_INS5_IJNSA_ILi8EEES17_EEENS5_IJSB_S17_EEEEEEENS4_9Copy_AtomIJNS4_39AutoVectorizingCopyWithAssumedAlignmentILi128EEEfEEENS4_8identityES11_S1B_vS1G_EENS_8epilogue10collective6detail29Sm90TmaWarpSpecializedAdapterINS1J_15DefaultEpilogueINS_10tfloat32_tENS5_IJlSB_lEEES1O_NS1I_6thread17LinearCombinationIS1N_Li1EffLNS1P_9ScaleType4KindE0ELNS_15FloatRoundStyleE2ES1N_EENS1_15EpilogueDefaultEEEEEvvEEEEvNT_6ParamsE)
        /*0020*/ 	.word	0x00000080
.L_21:


//--------------------- .nv.compat                --------------------------
	.section	.nv.compat,"",@"SHT_CUDA_COMPAT_INFO"
	.align	4
        /*0000*/ 	.byte	0x02, 0x09, 0x01, 0x00, 0x02, 0x02, 0x04, 0x00, 0x02, 0x05, 0x05, 0x00, 0x03, 0x07, 0x01, 0x01
        /*0010*/ 	.byte	0x02, 0x03, 0x01, 0x00, 0x02, 0x06, 0x01, 0x00, 0x04, 0x0b, 0x08, 0x00, 0x00, 0x00, 0x00, 0x00
        /*0020*/ 	.byte	0x00, 0x00, 0x00, 0x00


//--------------------- .nv.info._ZN7cutlass13device_kernelINS_4gemm6kernel13GemmUniversalIN4cute5tupleIJiiiiEEENS1_10collective13CollectiveMmaINS1_39MainloopSm90TmaGmmaRmemAWarpSpecializedILi4ENS5_IJNS4_1CILi1EEESB_SB_EEENS1_35KernelTmaWarpSpecializedCooperativeEEENS5_IJNSA_ILi256EEENSA_ILi128EEENSA_ILi32EEEEEEfNS5_IJSB_llEEEfSJ_NS4_8TiledMMAINS4_8MMA_AtomIJNS4_4SM904GMMA30MMA_64x128x8_F32TF32TF32_RS_TNILNSN_7ScaleInE1ELSP_1EEEEEENS4_6LayoutINS5_IJNSA_ILi2EEESB_SB_EEENS5_IJSB_NSA_ILi0EEESV_EEEEENS5_IJNS4_10UnderscoreESY_SY_EEEEENS4_13SM90_TMA_LOADENS4_14ComposedLayoutINS4_7SwizzleILi1ELi4ELi3EEENS4_18smem_ptr_flag_bitsILi32EEENSS_INS5_IJNSA_ILi8EEES17_EEENS5_IJSB_S17_EEEEEEENS4_9Copy_AtomIJNS4_39AutoVectorizingCopyWithAssumedAlignmentILi128EEEfEEENS4_8identityES11_S1B_vS1G_EENS_8epilogue10collective6detail29Sm90TmaWarpSpecializedAdapterINS1J_15DefaultEpilogueINS_10tfloat32_tENS5_IJlSB_lEEES1O_NS1I_6thread17LinearCombinationIS1N_Li1EffLNS1P_9ScaleType4KindE0ELNS_15FloatRoundStyleE2ES1N_EENS1_15EpilogueDefaultEEEEEvvEEEEvNT_6ParamsE --------------------------
	.section	.nv.info._ZN7cutlass13device_kernelINS_4gemm6kernel13GemmUniversalIN4cute5tupleIJiiiiEEENS1_10collective13CollectiveMmaINS1_39MainloopSm90TmaGmmaRmemAWarpSpecializedILi4ENS5_IJNS4_1CILi1EEESB_SB_EEENS1_35KernelTmaWarpSpecializedCooperativeEEENS5_IJNSA_ILi256EEENSA_ILi128EEENSA_ILi32EEEEEEfNS5_IJSB_llEEEfSJ_NS4_8TiledMMAINS4_8MMA_AtomIJNS4_4SM904GMMA30MMA_64x128x8_F32TF32TF32_RS_TNILNSN_7ScaleInE1ELSP_1EEEEEENS4_6LayoutINS5_IJNSA_ILi2EEESB_SB_EEENS5_IJSB_NSA_ILi0EEESV_EEEEENS5_IJNS4_10UnderscoreESY_SY_EEEEENS4_13SM90_TMA_LOADENS4_14ComposedLayoutINS4_7SwizzleILi1ELi4ELi3EEENS4_18smem_ptr_flag_bitsILi32EEENSS_INS5_IJNSA_ILi8EEES17_EEENS5_IJSB_S17_EEEEEEENS4_9Copy_AtomIJNS4_39AutoVectorizingCopyWithAssumedAlignmentILi128EEEfEEENS4_8identityES11_S1B_vS1G_EENS_8epilogue10collective6detail29Sm90TmaWarpSpecializedAdapterINS1J_15DefaultEpilogueINS_10tfloat32_tENS5_IJlSB_lEEES1O_NS1I_6thread17LinearCombinationIS1N_Li1EffLNS1P_9ScaleType4KindE0ELNS_15FloatRoundStyleE2ES1N_EENS1_15EpilogueDefaultEEEEEvvEEEEvNT_6ParamsE,"",@"SHT_CUDA_INFO"
	.sectionflags	@""
	.align	4


	//----- nvinfo : EIATTR_CUDA_API_VERSION
	.align		4
        /*0000*/ 	.byte	0x04, 0x37
        /*0002*/ 	.short	(.L_23 - .L_22)
.L_22:
        /*0004*/ 	.word	0x00000082


	//----- nvinfo : EIATTR_KPARAM_INFO
	.align		4
.L_23:
        /*0008*/ 	.byte	0x04, 0x17
        /*000a*/ 	.short	(.L_25 - .L_24)
.L_24:
        /*000c*/ 	.word	0x00000000
        /*0010*/ 	.short	0x0000
        /*0012*/ 	.short	0x0070
        /*0014*/ 	.byte	0x00, 0xf0, 0x01, 0x10


	//----- nvinfo : EIATTR_SPARSE_MMA_MASK
	.align		4
.L_25:
        /*0018*/ 	.byte	0x03, 0x50
        /*001a*/ 	.short	0x0000


	//----- nvinfo : EIATTR_MAXREG_COUNT
	.align		4
        /*001c*/ 	.byte	0x03, 0x1b
        /*001e*/ 	.short	0x00a8


	//----- nvinfo : EIATTR_NUM_BARRIERS
	.align		4
        /*0020*/ 	.byte	0x02, 0x4c
        /*0022*/ 	.byte	0x03
	.zero		1


	//----- nvinfo : EIATTR_EXTERNS
	.align		4
        /*0024*/ 	.byte	0x04, 0x0f
        /*0026*/ 	.short	(.L_27 - .L_26)


	//   ....[0]....
	.align		4
.L_26:
        /*0028*/ 	.word	index@(__assertfail)


	//----- nvinfo : EIATTR_ANNOTATIONS
	.align		4
.L_27:
        /*002c*/ 	.byte	0x04, 0x55
        /*002e*/ 	.short	(.L_29 - .L_28)


	//   ....[0]....
.L_28:
        /*0030*/ 	.word	0x00000001
        /*0034*/ 	.byte	0x90, 0x05, 0x00, 0x00, 0x01, 0x00, 0x00, 0x00, 0xb0, 0x05, 0x00, 0x00, 0x01, 0x00, 0x00, 0x00
        /* <DEDUP_REMOVED lines=43> */
        /*02f4*/ 	.byte	0xb0, 0xf2, 0x00, 0x00


	//----- nvinfo : EIATTR_MERCURY_ISA_VERSION
	.align		4
.L_29:
        /*02f8*/ 	.byte	0x03, 0x5f
        /*02fa*/ 	.short	0x0101


	//----- nvinfo : EIATTR_INT_WARP_WIDE_INSTR_OFFSETS
	.align		4
        /*02fc*/ 	.byte	0x04, 0x31
        /*02fe*/ 	.short	(.L_31 - .L_30)


	//   ....[0]....
.L_30:
        /*0300*/ 	.word	0x00000460


	//   ....[1]....
        /*0304*/ 	.word	0x00000470


	//   ....[2]....
        /*0308*/ 	.word	0x000005a0


	//----- nvinfo : EIATTR_COOP_GROUP_MASK_REGIDS
	.align		4
.L_31:
        /*030c*/ 	.byte	0x04, 0x29
        /*030e*/ 	.short	(.L_33 - .L_32)


	//   ....[0]....
.L_32:
        /*0310*/ 	.word	0xffffffff


	//   ....[1]....
        /*0314*/ 	.word	0xffffffff


	//   ....[2]....
        /*0318*/ 	.word	0xffffffff


	//   ....[3]....
        /*031c*/ 	.word	0xffffffff


	//   ....[4]....
        /*0320*/ 	.word	0xffffffff


	//   ....[5]....
        /*0324*/ 	.word	0xffffffff


	//   ....[6]....
        /*0328*/ 	.word	0xffffffff


	//   ....[7]....
        /*032c*/ 	.word	0xffffffff


	//   ....[8]....
        /*0330*/ 	.word	0xffffffff


	//   ....[9]....
        /*0334*/ 	.word	0xffffffff


	//   ....[10]....
        /*0338*/ 	.word	0xffffffff


	//   ....[11]....
        /*033c*/ 	.word	0xffffffff


	//   ....[12]....
        /*0340*/ 	.word	0xffffffff


	//   ....[13]....
        /*0344*/ 	.word	0xffffffff


	//   ....[14]....
        /*0348*/ 	.word	0xffffffff


	//   ....[15]....
        /*034c*/ 	.word	0xffffffff


	//   ....[16]....
        /*0350*/ 	.word	0xffffffff


	//   ....[17]....
        /*0354*/ 	.word	0x0500000f


	//   ....[18]....
        /*0358*/ 	.word	0x0500000f


	//   ....[19]....
        /*035c*/ 	.word	0x0500000f


	//   ....[20]....
        /*0360*/ 	.word	0x0500000f


	//   ....[21]....
        /*0364*/ 	.word	0x0500000f


	//   ....[22]....
        /*0368*/ 	.word	0x0500000f


	//   ....[23]....
        /*036c*/ 	.word	0x0500000f


	//   ....[24]....
        /*0370*/ 	.word	0x0500000f


	//   ....[25]....
        /*0374*/ 	.word	0x0500000f


	//----- nvinfo : EIATTR_COOP_GROUP_INSTR_OFFSETS
	.align		4
.L_33:
        /*0378*/ 	.byte	0x04, 0x28
        /*037a*/ 	.short	(.L_35 - .L_34)


	//   ....[0]....
.L_34:
        /*037c*/ 	.word	0x00000070


	//   ....[1]....
        /*0380*/ 	.word	0x00000080


	//   ....[2]....
        /*0384*/ 	.word	0x000001a0


	//   ....[3]....
        /*0388*/ 	.word	0x000003b0


	//   ....[4]....
        /*038c*/ 	.word	0x00000fe0


	//   ....[5]....
        /*0390*/ 	.word	0x00001aa0


	//   ....[6]....
        /*0394*/ 	.word	0x00001ba0


	//   ....[7]....
        /*0398*/ 	.word	0x00001c30


	//   ....[8]....
        /*039c*/ 	.word	0x00001cc0


	//   ....[9]....
        /*03a0*/ 	.word	0x000024b0


	//   ....[10]....
        /*03a4*/ 	.word	0x00002560


	//   ....[11]....
        /*03a8*/ 	.word	0x000025f0


	//   ....[12]....
        /*03ac*/ 	.word	0x00002680


	//   ....[13]....
        /*03b0*/ 	.word	0x00002fc0


	//   ....[14]....
        /*03b4*/ 	.word	0x000030c0


	//   ....[15]....
        /*03b8*/ 	.word	0x00003150


	//   ....[16]....
        /*03bc*/ 	.word	0x000031e0


	//   ....[17]....
        /*03c0*/ 	.word	0x0000f570


	//   ....[18]....
        /*03c4*/ 	.word	0x0000f6a0


	//   ....[19]....
        /*03c8*/ 	.word	0x0000f770


	//   ....[20]....
        /*03cc*/ 	.word	0x0000f820


	//   ....[21]....
        /*03d0*/ 	.word	0x0000f8d0


	//   ....[22]....
        /*03d4*/ 	.word	0x0000fa50


	//   ....[23]....
        /*03d8*/ 	.word	0x0000fb20


	//   ....[24]....
        /*03dc*/ 	.word	0x0000fbd0


	//   ....[25]....
        /*03e0*/ 	.word	0x0000fc80


	//----- nvinfo : EIATTR_REG_RECONFIG
	.align		4
.L_35:
        /*03e4*/ 	.byte	0x01, 0x54
	.zero		2


	//----- nvinfo : EIATTR_SYSCALL_OFFSETS
	.align		4
        /*03e8*/ 	.byte	0x04, 0x46
        /*03ea*/ 	.short	(.L_37 - .L_36)


	//   ....[0]....
.L_36:
        /*03ec*/ 	.word	0x00001120


	//   ....[1]....
        /*03f0*/ 	.word	0x00001250


	//   ....[2]....
        /*03f4*/ 	.word	0x00001340


	//   ....[3]....
        /*03f8*/ 	.word	0x0000d040


	//   ....[4]....
        /*03fc*/ 	.word	0x0000d170


	//----- nvinfo : EIATTR_MBARRIER_INSTR_OFFSETS
	.align		4
.L_37:
        /*0400*/ 	.byte	0x04, 0x39
        /*0402*/ 	.short	(.L_39 - .L_38)


	//   ....[0]....
.L_38:
        /*0404*/ 	.word	0x00000320
        /*0408*/ 	.word	0x000000ff
        /*040c*/ 	.word	0x00000000
        /*0410*/ 	.short	0x0100
        /*0412*/ 	.byte	0x09
	.zero		1


	//   ....[1]....
        /*0414*/ 	.word	0x00000330
        /*0418*/ 	.word	0x000000ff
        /*041c*/ 	.word	0x00000020
        /*0420*/ 	.short	0x0100
        /*0422*/ 	.byte	0x09
	.zero		1


	//   ....[2]....
        /*0424*/ 	.word	0x00000340
        /*0428*/ 	.word	0x000000ff
        /*042c*/ 	.word	0x00000008
        /*0430*/ 	.short	0x0100
        /*0432*/ 	.byte	0x09
	.zero		1


	//   ....[3]....
        /*0434*/ 	.word	0x00000350
        /*0438*/ 	.word	0x000000ff
        /*043c*/ 	.word	0x00000028
        /*0440*/ 	.short	0x0100
        /*0442*/ 	.byte	0x09
	.zero		1


	//   ....[4]....
        /*0444*/ 	.word	0x00000360
        /*0448*/ 	.word	0x000000ff
        /*044c*/ 	.word	0x00000010
        /*0450*/ 	.short	0x0100
        /*0452*/ 	.byte	0x09
	.zero		1


	//   ....[5]....
        /*0454*/ 	.word	0x00000370
        /*0458*/ 	.word	0x000000ff
        /*045c*/ 	.word	0x00000030
        /*0460*/ 	.short	0x0100
        /*0462*/ 	.byte	0x09
	.zero		1


	//   ....[6]....
        /*0464*/ 	.word	0x00000380
        /*0468*/ 	.word	0x000000ff
        /*046c*/ 	.word	0x00000018
        /*0470*/ 	.short	0x0100
        /*0472*/ 	.byte	0x09
	.zero		1


	//   ....[7]....
        /*0474*/ 	.word	0x00000390
        /*0478*/ 	.word	0x000000ff
        /*047c*/ 	.word	0x00000038
        /*0480*/ 	.short	0x0100
        /*0482*/ 	.byte	0x09
	.zero		1


	//   ....[8]....
        /*0484*/ 	.word	0x000005d0
        /*0488*/ 	.word	0x000000ff
        /*048c*/ 	.word	0x00000050
        /*0490*/ 	.short	0x0100
        /*0492*/ 	.byte	0x06
	.zero		1


	//   ....[9]....
        /*0494*/ 	.word	0x000005e0
        /*0498*/ 	.word	0x000000ff
        /*049c*/ 	.word	0x00000058
        /*04a0*/ 	.short	0x0100
        /*04a2*/ 	.byte	0x06
	.zero		1


	//   ....[10]....
        /*04a4*/ 	.word	0x00001420
        /*04a8*/ 	.word	0x00000003
        /*04ac*/ 	.word	0x00000000
        /*04b0*/ 	.short	0x010a
        /*04b2*/ 	.byte	0x3f
	.zero		1


	//   ....[11]....
        /*04b4*/ 	.word	0x00001460
        /*04b8*/ 	.word	0x00000003
        /*04bc*/ 	.word	0x00000000
        /*04c0*/ 	.short	0x010a
        /*04c2*/ 	.byte	0x3f
	.zero		1


	//   ....[12]....
        /*04c4*/ 	.word	0x00001700
        /*04c8*/ 	.word	0x00000000
        /*04cc*/ 	.word	0x00000000
        /*04d0*/ 	.short	0x010a
        /*04d2*/ 	.byte	0x3f
	.zero		1


	//   ....[13]....
        /*04d4*/ 	.word	0x00002210
        /*04d8*/ 	.word	0x00000000
        /*04dc*/ 	.word	0x00000000
        /*04e0*/ 	.short	0x010a
        /*04e2*/ 	.byte	0x3f
	.zero		1


	//   ....[14]....
        /*04e4*/ 	.word	0x000028e0
        /*04e8*/ 	.word	0x00000002
        /*04ec*/ 	.word	0x00000000
        /*04f0*/ 	.short	0x010a
        /*04f2*/ 	.byte	0x3f
	.zero		1


	//   ....[15]....
        /*04f4*/ 	.word	0x00002be0
        /*04f8*/ 	.word	0x000000ff
        /*04fc*/ 	.word	0x00000000
        /*0500*/ 	.short	0x0101
        /*0502*/ 	.byte	0x07
	.zero		1


	//   ....[16]....
        /*0504*/ 	.word	0x00002e00
        /*0508*/ 	.word	0x00000002
        /*050c*/ 	.word	0x00000000
        /*0510*/ 	.short	0x010a
        /*0512*/ 	.byte	0x3f
	.zero		1


	//   ....[17]....
        /*0514*/ 	.word	0x000036f0
        /*0518*/ 	.word	0x000000ff
        /*051c*/ 	.word	0x00000000
        /*0520*/ 	.short	0x0101
        /*0522*/ 	.byte	0x04
	.zero		1


	//   ....[18]....
        /*0524*/ 	.word	0x000039e0
        /*0528*/ 	.word	0x000000ff
        /*052c*/ 	.word	0x00000000
        /*0530*/ 	.short	0x0101
        /*0532*/ 	.byte	0x04
	.zero		1


	//   ....[19]....
        /*0534*/ 	.word	0x0000d650
        /*0538*/ 	.word	0x00000024
        /*053c*/ 	.word	0x00000020
        /*0540*/ 	.short	0x010a
        /*0542*/ 	.byte	0x3f
	.zero		1


	//   ....[20]....
        /*0544*/ 	.word	0x0000eb50
        /*0548*/ 	.word	0x00000003
        /*054c*/ 	.word	0x00000058
        /*0550*/ 	.short	0x0101
        /*0552*/ 	.byte	0x3f
	.zero		1


	//   ....[21]....
        /*0554*/ 	.word	0x0000f340
        /*0558*/ 	.word	0x00000007
        /*055c*/ 	.word	0x00000000
        /*0560*/ 	.short	0x010a
        /*0562*/ 	.byte	0x3f
	.zero		1


	//   ....[22]....
        /*0564*/ 	.word	0x0000f3b0
        /*0568*/ 	.word	0x00000008
        /*056c*/ 	.word	0x00000000
        /*0570*/ 	.short	0x010a
        /*0572*/ 	.byte	0x3f
	.zero		1


	//   ....[23]....
        /*0574*/ 	.word	0x0000f440
        /*0578*/ 	.word	0x0000000b
        /*057c*/ 	.word	0x00000000
        /*0580*/ 	.short	0x010a
        /*0582*/ 	.byte	0x3f
	.zero		1


	//   ....[24]....
        /*0584*/ 	.word	0x0000f4d0
        /*0588*/ 	.word	0x00000003
        /*058c*/ 	.word	0x00000000
        /*0590*/ 	.short	0x010a
        /*0592*/ 	.byte	0x3f
	.zero		1


	//   ....[25]....
        /*0594*/ 	.word	0x0000f5a0
        /*0598*/ 	.word	0x00000003
        /*059c*/ 	.word	0x00000000
        /*05a0*/ 	.short	0x010a
        /*05a2*/ 	.byte	0x3f
	.zero		1


	//   ....[26]....
        /*05a4*/ 	.word	0x0000f900
        /*05a8*/ 	.word	0x00000000
        /*05ac*/ 	.word	0x00000000
        /*05b0*/ 	.short	0x010a
        /*05b2*/ 	.byte	0x3f
	.zero		1


	//   ....[27]....
        /*05b4*/ 	.word	0x0000f950
        /*05b8*/ 	.word	0x00000002
        /*05bc*/ 	.word	0x00000000
        /*05c0*/ 	.short	0x010a
        /*05c2*/ 	.byte	0x3f
	.zero		1


	//   ....[28]....
        /*05c4*/ 	.word	0x0000fd30
        /*05c8*/ 	.word	0x00000024
        /*05cc*/ 	.word	0x00000020
        /*05d0*/ 	.short	0x010a
        /*05d2*/ 	.byte	0x3f
	.zero		1


	//   ....[29]....
        /*05d4*/ 	.word	0x0000fe00
        /*05d8*/ 	.word	0x00000007
        /*05dc*/ 	.word	0x00000000
        /*05e0*/ 	.short	0x010a
        /*05e2*/ 	.byte	0x3f
	.zero		1


	//   ....[30]....
        /*05e4*/ 	.word	0x0000fe50
        /*05e8*/ 	.word	0x00000008
        /*05ec*/ 	.word	0x00000000
        /*05f0*/ 	.short	0x010a
        /*05f2*/ 	.byte	0x3f
	.zero		1


	//   ....[31]....
        /*05f4*/ 	.word	0x0000fea0
        /*05f8*/ 	.word	0x0000000b
        /*05fc*/ 	.word	0x00000000
        /*0600*/ 	.short	0x010a
        /*0602*/ 	.byte	0x3f
	.zero		1


	//----- nvinfo : EIATTR_NUM_MBARRIERS
	.align		4
.L_39:
        /*0604*/ 	.byte	0x03, 0x38
        /*0606*/ 	.short	0x000a


	//----- nvinfo : EIATTR_EXIT_INSTR_OFFSETS
	.align		4
        /*0608*/ 	.byte	0x04, 0x1c
        /*060a*/ 	.short	(.L_41 - .L_40)


	//   ....[0]....
.L_40:
        /*060c*/ 	.word	0x00000640


	//   ....[1]....
        /*0610*/ 	.word	0x00000f30


	//   ....[2]....
        /*0614*/ 	.word	0x0000c580


	//   ....[3]....
        /*0618*/ 	.word	0x0000cc10


	//   ....[4]....
        /*061c*/ 	.word	0x0000f520


	//----- nvinfo : EIATTR_MAX_THREADS
	.align		4
.L_41:
        /*0620*/ 	.byte	0x04, 0x05
        /*0622*/ 	.short	(.L_43 - .L_42)
.L_42:
        /*0624*/ 	.word	0x00000180
        /*0628*/ 	.word	0x00000001
        /*062c*/ 	.word	0x00000001


	//----- nvinfo : EIATTR_CRS_STACK_SIZE
	.align		4
.L_43:
        /*0630*/ 	.byte	0x04, 0x1e
        /*0632*/ 	.short	(.L_45 - .L_44)
.L_44:
        /*0634*/ 	.word	0x00000000


	//----- nvinfo : EIATTR_CBANK_PARAM_SIZE
	.align		4
.L_45:
        /*0638*/ 	.byte	0x03, 0x19
        /*063a*/ 	.short	0x0470


	//----- nvinfo : EIATTR_PARAM_CBANK
	.align		4
        /*063c*/ 	.byte	0x04, 0x0a
        /*063e*/ 	.short	(.L_47 - .L_46)
	.align		4
.L_46:
        /*0640*/ 	.word	index@(.nv.constant0._ZN7cutlass13device_kernelINS_4gemm6kernel13GemmUniversalIN4cute5tupleIJiiiiEEENS1_10collective13CollectiveMmaINS1_39MainloopSm90TmaGmmaRmemAWarpSpecializedILi4ENS5_IJNS4_1CILi1EEESB_SB_EEENS1_35KernelTmaWarpSpecializedCooperativeEEENS5_IJNSA_ILi256EEENSA_ILi128EEENSA_ILi32EEEEEEfNS5_IJSB_llEEEfSJ_NS4_8TiledMMAINS4_8MMA_AtomIJNS4_4SM904GMMA30MMA_64x128x8_F32TF32TF32_RS_TNILNSN_7ScaleInE1ELSP_1EEEEEENS4_6LayoutINS5_IJNSA_ILi2EEESB_SB_EEENS5_IJSB_NSA_ILi0EEESV_EEEEENS5_IJNS4_10UnderscoreESY_SY_EEEEENS4_13SM90_TMA_LOADENS4_14ComposedLayoutINS4_7SwizzleILi1ELi4ELi3EEENS4_18smem_ptr_flag_bitsILi32EEENSS_INS5_IJNSA_ILi8EEES17_EEENS5_IJSB_S17_EEEEEEENS4_9Copy_AtomIJNS4_39AutoVectorizingCopyWithAssumedAlignmentILi128EEEfEEENS4_8identityES11_S1B_vS1G_EENS_8epilogue10collective6detail29Sm90TmaWarpSpecializedAdapterINS1J_15DefaultEpilogueINS_10tfloat32_tENS5_IJlSB_lEEES1O_NS1I_6thread17LinearCombinationIS1N_Li1EffLNS1P_9ScaleType4KindE0ELNS_15FloatRoundStyleE2ES1N_EENS1_15EpilogueDefaultEEEEEvvEEEEvNT_6ParamsE)
        /*0644*/ 	.short	0x0210
        /*0646*/ 	.short	0x0470


	//----- nvinfo : EIATTR_SW_WAR
	.align		4
.L_47:
        /*0648*/ 	.byte	0x04, 0x36
        /*064a*/ 	.short	(.L_49 - .L_48)
.L_48:
        /*064c*/ 	.word	0x00000008
.L_49:


//--------------------- .nv.callgraph             --------------------------
	.section	.nv.callgraph,"",@"SHT_CUDA_CALLGRAPH"
	.align	4
	.sectionentsize	8
	.align		4
        /*0000*/ 	.word	0x00000000
	.align		4
        /*0004*/ 	.word	0xffffffff
	.align		4
        /*0008*/ 	.word	index@(_ZN7cutlass13device_kernelINS_4gemm6kernel13GemmUniversalIN4cute5tupleIJiiiiEEENS1_10collective13CollectiveMmaINS1_39MainloopSm90TmaGmmaRmemAWarpSpecializedILi4ENS5_IJNS4_1CILi1EEESB_SB_EEENS1_35KernelTmaWarpSpecializedCooperativeEEENS5_IJNSA_ILi256EEENSA_ILi128EEENSA_ILi32EEEEEEfNS5_IJSB_llEEEfSJ_NS4_8TiledMMAINS4_8MMA_AtomIJNS4_4SM904GMMA30MMA_64x128x8_F32TF32TF32_RS_TNILNSN_7ScaleInE1ELSP_1EEEEEENS4_6LayoutINS5_IJNSA_ILi2EEESB_SB_EEENS5_IJSB_NSA_ILi0EEESV_EEEEENS5_IJNS4_10UnderscoreESY_SY_EEEEENS4_13SM90_TMA_LOADENS4_14ComposedLayoutINS4_7SwizzleILi1ELi4ELi3EEENS4_18smem_ptr_flag_bitsILi32EEENSS_INS5_IJNSA_ILi8EEES17_EEENS5_IJSB_S17_EEEEEEENS4_9Copy_AtomIJNS4_39AutoVectorizingCopyWithAssumedAlignmentILi128EEEfEEENS4_8identityES11_S1B_vS1G_EENS_8epilogue10collective6detail29Sm90TmaWarpSpecializedAdapterINS1J_15DefaultEpilogueINS_10tfloat32_tENS5_IJlSB_lEEES1O_NS1I_6thread17LinearCombinationIS1N_Li1EffLNS1P_9ScaleType4KindE0ELNS_15FloatRoundStyleE2ES1N_EENS1_15EpilogueDefaultEEEEEvvEEEEvNT_6ParamsE)
	.align		4
        /*000c*/ 	.word	index@(__assertfail)
	.align		4
        /*0010*/ 	.word	0x00000000
	.align		4
        /*0014*/ 	.word	0xfffffffe
	.align		4
        /*0018*/ 	.word	0x00000000
	.align		4
        /*001c*/ 	.word	0xfffffffd
	.align		4
        /*0020*/ 	.word	0x00000000
	.align		4
        /*0024*/ 	.word	0xfffffffc


//--------------------- .nv.constant4             --------------------------
	.section	.nv.constant4,"a",@progbits
	.align	8
	.align		8
.nv.constant4:
        /*0000*/ 	.dword	__assertfail
	.align		8
        /*0008*/ 	.dword	__unnamed_1
	.align		8
        /*0010*/ 	.dword	__unnamed_2
	.align		8
        /*0018*/ 	.dword	__unnamed_3
	.align		8
        /*0020*/ 	.dword	_ZN39_INTERNAL_7b23c296_4_k_cu_8f6b35e3_28954cuda3std3__45__cpo5beginE
	.align		8
        /*0028*/ 	.dword	_ZN39_INTERNAL_7b23c296_4_k_cu_8f6b35e3_28954cuda3std3__45__cpo3endE
	.align		8
        /*0030*/ 	.dword	_ZN39_INTERNAL_7b23c296_4_k_cu_8f6b35e3_28954cuda3std3__45__cpo6cbeginE
	.align		8
        /*0038*/ 	.dword	_ZN39_INTERNAL_7b23c296_4_k_cu_8f6b35e3_28954cuda3std3__45__cpo4cendE
	.align		8
        /*0040*/ 	.dword	_ZN39_INTERNAL_7b23c296_4_k_cu_8f6b35e3_28954cuda3std3__441_GLOBAL__N__7b23c296_4_k_cu_8f6b35e3_28956ignoreE
	.align		8
        /*0048*/ 	.dword	_ZN39_INTERNAL_7b23c296_4_k_cu_8f6b35e3_28954cuda3std3__419piecewise_constructE
	.align		8
        /*0050*/ 	.dword	_ZN39_INTERNAL_7b23c296_4_k_cu_8f6b35e3_28954cuda3std3__48in_placeE
	.align		8
        /*0058*/ 	.dword	_ZN39_INTERNAL_7b23c296_4_k_cu_8f6b35e3_28954cuda3std6ranges3__45__cpo4swapE
	.align		8
        /*0060*/ 	.dword	_ZN39_INTERNAL_7b23c296_4_k_cu_8f6b35e3_28954cuda3std6ranges3__45__cpo9iter_moveE
	.align		8
        /*0068*/ 	.dword	_ZN39_INTERNAL_7b23c296_4_k_cu_8f6b35e3_28954cute7productE
	.align		8
        /*0070*/ 	.dword	_ZN39_INTERNAL_7b23c296_4_k_cu_8f6b35e3_28954cute1_E
	.align		8
        /*0078*/ 	.dword	$str$24
	.align		8
        /*0080*/ 	.dword	$str$25


//--------------------- .text._ZN7cutlass13device_kernelINS_4gemm6kernel13GemmUniversalIN4cute5tupleIJiiiiEEENS1_10collective13CollectiveMmaINS1_39MainloopSm90TmaGmmaRmemAWarpSpecializedILi4ENS5_IJNS4_1CILi1EEESB_SB_EEENS1_35KernelTmaWarpSpecializedCooperativeEEENS5_IJNSA_ILi256EEENSA_ILi128EEENSA_ILi32EEEEEEfNS5_IJSB_llEEEfSJ_NS4_8TiledMMAINS4_8MMA_AtomIJNS4_4SM904GMMA30MMA_64x128x8_F32TF32TF32_RS_TNILNSN_7ScaleInE1ELSP_1EEEEEENS4_6LayoutINS5_IJNSA_ILi2EEESB_SB_EEENS5_IJSB_NSA_ILi0EEESV_EEEEENS5_IJNS4_10UnderscoreESY_SY_EEEEENS4_13SM90_TMA_LOADENS4_14ComposedLayoutINS4_7SwizzleILi1ELi4ELi3EEENS4_18smem_ptr_flag_bitsILi32EEENSS_INS5_IJNSA_ILi8EEES17_EEENS5_IJSB_S17_EEEEEEENS4_9Copy_AtomIJNS4_39AutoVectorizingCopyWithAssumedAlignmentILi128EEEfEEENS4_8identityES11_S1B_vS1G_EENS_8epilogue10collective6detail29Sm90TmaWarpSpecializedAdapterINS1J_15DefaultEpilogueINS_10tfloat32_tENS5_IJlSB_lEEES1O_NS1I_6thread17LinearCombinationIS1N_Li1EffLNS1P_9ScaleType4KindE0ELNS_15FloatRoundStyleE2ES1N_EENS1_15EpilogueDefaultEEEEEvvEEEEvNT_6ParamsE --------------------------
	.section	.text._ZN7cutlass13device_kernelINS_4gemm6kernel13GemmUniversalIN4cute5tupleIJiiiiEEENS1_10collective13CollectiveMmaINS1_39MainloopSm90TmaGmmaRmemAWarpSpecializedILi4ENS5_IJNS4_1CILi1EEESB_SB_EEENS1_35KernelTmaWarpSpecializedCooperativeEEENS5_IJNSA_ILi256EEENSA_ILi128EEENSA_ILi32EEEEEEfNS5_IJSB_llEEEfSJ_NS4_8TiledMMAINS4_8MMA_AtomIJNS4_4SM904GMMA30MMA_64x128x8_F32TF32TF32_RS_TNILNSN_7ScaleInE1ELSP_1EEEEEENS4_6LayoutINS5_IJNSA_ILi2EEESB_SB_EEENS5_IJSB_NSA_ILi0EEESV_EEEEENS5_IJNS4_10UnderscoreESY_SY_EEEEENS4_13SM90_TMA_LOADENS4_14ComposedLayoutINS4_7SwizzleILi1ELi4ELi3EEENS4_18smem_ptr_flag_bitsILi32EEENSS_INS5_IJNSA_ILi8EEES17_EEENS5_IJSB_S17_EEEEEEENS4_9Copy_AtomIJNS4_39AutoVectorizingCopyWithAssumedAlignmentILi128EEEfEEENS4_8identityES11_S1B_vS1G_EENS_8epilogue10collective6detail29Sm90TmaWarpSpecializedAdapterINS1J_15DefaultEpilogueINS_10tfloat32_tENS5_IJlSB_lEEES1O_NS1I_6thread17LinearCombinationIS1N_Li1EffLNS1P_9ScaleType4KindE0ELNS_15FloatRoundStyleE2ES1N_EENS1_15EpilogueDefaultEEEEEvvEEEEvNT_6ParamsE,"ax",@progbits
	.align	128
.text._ZN7cutlass13device_kernelINS_4gemm6kernel13GemmUniversalIN4cute5tupleIJiiiiEEENS1_10collective13CollectiveMmaINS1_39MainloopSm90TmaGmmaRmemAWarpSpecializedILi4ENS5_IJNS4_1CILi1EEESB_SB_EEENS1_35KernelTmaWarpSpecializedCooperativeEEENS5_IJNSA_ILi256EEENSA_ILi128EEENSA_ILi32EEEEEEfNS5_IJSB_llEEEfSJ_NS4_8TiledMMAINS4_8MMA_AtomIJNS4_4SM904GMMA30MMA_64x128x8_F32TF32TF32_RS_TNILNSN_7ScaleInE1ELSP_1EEEEEENS4_6LayoutINS5_IJNSA_ILi2EEESB_SB_EEENS5_IJSB_NSA_ILi0EEESV_EEEEENS5_IJNS4_10UnderscoreESY_SY_EEEEENS4_13SM90_TMA_LOADENS4_14ComposedLayoutINS4_7SwizzleILi1ELi4ELi3EEENS4_18smem_ptr_flag_bitsILi32EEENSS_INS5_IJNSA_ILi8EEES17_EEENS5_IJSB_S17_EEEEEEENS4_9Copy_AtomIJNS4_39AutoVectorizingCopyWithAssumedAlignmentILi128EEEfEEENS4_8identityES11_S1B_vS1G_EENS_8epilogue10collective6detail29Sm90TmaWarpSpecializedAdapterINS1J_15DefaultEpilogueINS_10tfloat32_tENS5_IJlSB_lEEES1O_NS1I_6thread17LinearCombinationIS1N_Li1EffLNS1P_9ScaleType4KindE0ELNS_15FloatRoundStyleE2ES1N_EENS1_15EpilogueDefaultEEEEEvvEEEEvNT_6ParamsE:
        .type           _ZN7cutlass13device_kernelINS_4gemm6kernel13GemmUniversalIN4cute5tupleIJiiiiEEENS1_10collective13CollectiveMmaINS1_39MainloopSm90TmaGmmaRmemAWarpSpecializedILi4ENS5_IJNS4_1CILi1EEESB_SB_EEENS1_35KernelTmaWarpSpecializedCooperativeEEENS5_IJNSA_ILi256EEENSA_ILi128EEENSA_ILi32EEEEEEfNS5_IJSB_llEEEfSJ_NS4_8TiledMMAINS4_8MMA_AtomIJNS4_4SM904GMMA30MMA_64x128x8_F32TF32TF32_RS_TNILNSN_7ScaleInE1ELSP_1EEEEEENS4_6LayoutINS5_IJNSA_ILi2EEESB_SB_EEENS5_IJSB_NSA_ILi0EEESV_EEEEENS5_IJNS4_10UnderscoreESY_SY_EEEEENS4_13SM90_TMA_LOADENS4_14ComposedLayoutINS4_7SwizzleILi1ELi4ELi3EEENS4_18smem_ptr_flag_bitsILi32EEENSS_INS5_IJNSA_ILi8EEES17_EEENS5_IJSB_S17_EEEEEEENS4_9Copy_AtomIJNS4_39AutoVectorizingCopyWithAssumedAlignmentILi128EEEfEEENS4_8identityES11_S1B_vS1G_EENS_8epilogue10collective6detail29Sm90TmaWarpSpecializedAdapterINS1J_15DefaultEpilogueINS_10tfloat32_tENS5_IJlSB_lEEES1O_NS1I_6thread17LinearCombinationIS1N_Li1EffLNS1P_9ScaleType4KindE0ELNS_15FloatRoundStyleE2ES1N_EENS1_15EpilogueDefaultEEEEEvvEEEEvNT_6ParamsE,@function
        .size           _ZN7cutlass13device_kernelINS_4gemm6kernel13GemmUniversalIN4cute5tupleIJiiiiEEENS1_10collective13CollectiveMmaINS1_39MainloopSm90TmaGmmaRmemAWarpSpecializedILi4ENS5_IJNS4_1CILi1EEESB_SB_EEENS1_35KernelTmaWarpSpecializedCooperativeEEENS5_IJNSA_ILi256EEENSA_ILi128EEENSA_ILi32EEEEEEfNS5_IJSB_llEEEfSJ_NS4_8TiledMMAINS4_8MMA_AtomIJNS4_4SM904GMMA30MMA_64x128x8_F32TF32TF32_RS_TNILNSN_7ScaleInE1ELSP_1EEEEEENS4_6LayoutINS5_IJNSA_ILi2EEESB_SB_EEENS5_IJSB_NSA_ILi0EEESV_EEEEENS5_IJNS4_10UnderscoreESY_SY_EEEEENS4_13SM90_TMA_LOADENS4_14ComposedLayoutINS4_7SwizzleILi1ELi4ELi3EEENS4_18smem_ptr_flag_bitsILi32EEENSS_INS5_IJNSA_ILi8EEES17_EEENS5_IJSB_S17_EEEEEEENS4_9Copy_AtomIJNS4_39AutoVectorizingCopyWithAssumedAlignmentILi128EEEfEEENS4_8identityES11_S1B_vS1G_EENS_8epilogue10collective6detail29Sm90TmaWarpSpecializedAdapterINS1J_15DefaultEpilogueINS_10tfloat32_tENS5_IJlSB_lEEES1O_NS1I_6thread17LinearCombinationIS1N_Li1EffLNS1P_9ScaleType4KindE0ELNS_15FloatRoundStyleE2ES1N_EENS1_15EpilogueDefaultEEEEEvvEEEEvNT_6ParamsE,(.L_x_349 - _ZN7cutlass13device_kernelINS_4gemm6kernel13GemmUniversalIN4cute5tupleIJiiiiEEENS1_10collective13CollectiveMmaINS1_39MainloopSm90TmaGmmaRmemAWarpSpecializedILi4ENS5_IJNS4_1CILi1EEESB_SB_EEENS1_35KernelTmaWarpSpecializedCooperativeEEENS5_IJNSA_ILi256EEENSA_ILi128EEENSA_ILi32EEEEEEfNS5_IJSB_llEEEfSJ_NS4_8TiledMMAINS4_8MMA_AtomIJNS4_4SM904GMMA30MMA_64x128x8_F32TF32TF32_RS_TNILNSN_7ScaleInE1ELSP_1EEEEEENS4_6LayoutINS5_IJNSA_ILi2EEESB_SB_EEENS5_IJSB_NSA_ILi0EEESV_EEEEENS5_IJNS4_10UnderscoreESY_SY_EEEEENS4_13SM90_TMA_LOADENS4_14ComposedLayoutINS4_7SwizzleILi1ELi4ELi3EEENS4_18smem_ptr_flag_bitsILi32EEENSS_INS5_IJNSA_ILi8EEES17_EEENS5_IJSB_S17_EEEEEEENS4_9Copy_AtomIJNS4_39AutoVectorizingCopyWithAssumedAlignmentILi128EEEfEEENS4_8identityES11_S1B_vS1G_EENS_8epilogue10collective6detail29Sm90TmaWarpSpecializedAdapterINS1J_15DefaultEpilogueINS_10tfloat32_tENS5_IJlSB_lEEES1O_NS1I_6thread17LinearCombinationIS1N_Li1EffLNS1P_9ScaleType4KindE0ELNS_15FloatRoundStyleE2ES1N_EENS1_15EpilogueDefaultEEEEEvvEEEEvNT_6ParamsE)
        .other          _ZN7cutlass13device_kernelINS_4gemm6kernel13GemmUniversalIN4cute5tupleIJiiiiEEENS1_10collective13CollectiveMmaINS1_39MainloopSm90TmaGmmaRmemAWarpSpecializedILi4ENS5_IJNS4_1CILi1EEESB_SB_EEENS1_35KernelTmaWarpSpecializedCooperativeEEENS5_IJNSA_ILi256EEENSA_ILi128EEENSA_ILi32EEEEEEfNS5_IJSB_llEEEfSJ_NS4_8TiledMMAINS4_8MMA_AtomIJNS4_4SM904GMMA30MMA_64x128x8_F32TF32TF32_RS_TNILNSN_7ScaleInE1ELSP_1EEEEEENS4_6LayoutINS5_IJNSA_ILi2EEESB_SB_EEENS5_IJSB_NSA_ILi0EEESV_EEEEENS5_IJNS4_10UnderscoreESY_SY_EEEEENS4_13SM90_TMA_LOADENS4_14ComposedLayoutINS4_7SwizzleILi1ELi4ELi3EEENS4_18smem_ptr_flag_bitsILi32EEENSS_INS5_IJNSA_ILi8EEES17_EEENS5_IJSB_S17_EEEEEEENS4_9Copy_AtomIJNS4_39AutoVectorizingCopyWithAssumedAlignmentILi128EEEfEEENS4_8identityES11_S1B_vS1G_EENS_8epilogue10collective6detail29Sm90TmaWarpSpecializedAdapterINS1J_15DefaultEpilogueINS_10tfloat32_tENS5_IJlSB_lEEES1O_NS1I_6thread17LinearCombinationIS1N_Li1EffLNS1P_9ScaleType4KindE0ELNS_15FloatRoundStyleE2ES1N_EENS1_15EpilogueDefaultEEEEEvvEEEEvNT_6ParamsE,@"STO_CUDA_ENTRY STV_DEFAULT"
_ZN7cutlass13device_kernelINS_4gemm6kernel13GemmUniversalIN4cute5tupleIJiiiiEEENS1_10collective13CollectiveMmaINS1_39MainloopSm90TmaGmmaRmemAWarpSpecializedILi4ENS5_IJNS4_1CILi1EEESB_SB_EEENS1_35KernelTmaWarpSpecializedCooperativeEEENS5_IJNSA_ILi256EEENSA_ILi128EEENSA_ILi32EEEEEEfNS5_IJSB_llEEEfSJ_NS4_8TiledMMAINS4_8MMA_AtomIJNS4_4SM904GMMA30MMA_64x128x8_F32TF32TF32_RS_TNILNSN_7ScaleInE1ELSP_1EEEEEENS4_6LayoutINS5_IJNSA_ILi2EEESB_SB_EEENS5_IJSB_NSA_ILi0EEESV_EEEEENS5_IJNS4_10UnderscoreESY_SY_EEEEENS4_13SM90_TMA_LOADENS4_14ComposedLayoutINS4_7SwizzleILi1ELi4ELi3EEENS4_18smem_ptr_flag_bitsILi32EEENSS_INS5_IJNSA_ILi8EEES17_EEENS5_IJSB_S17_EEEEEEENS4_9Copy_AtomIJNS4_39AutoVectorizingCopyWithAssumedAlignmentILi128EEEfEEENS4_8identityES11_S1B_vS1G_EENS_8epilogue10collective6detail29Sm90TmaWarpSpecializedAdapterINS1J_15DefaultEpilogueINS_10tfloat32_tENS5_IJlSB_lEEES1O_NS1I_6thread17LinearCombinationIS1N_Li1EffLNS1P_9ScaleType4KindE0ELNS_15FloatRoundStyleE2ES1N_EENS1_15EpilogueDefaultEEEEEvvEEEEvNT_6ParamsE:
[----:B------:R-:W0:Y:S02]  /*0000*/  LDC R1, c[0x0][0x28] ;  /* 0x00000a00ff017b82 */ /* 0x000e240000000800 */
[----:B0-----:R-:W-:Y:S01]  /*0010*/  VIADD R1, R1, 0xffffff80 ;  /* 0xffffff8001017836 */ /* 0x001fe20000000000 */
[----:B------:R-:W0:Y:S01]  /*0020*/  S2R R0, SR_TID.X ;  /* 0x0000000000007919 */ /* 0x000e220000002100 */
[----:B------:R-:W-:Y:S01]  /*0030*/  ELECT P0, URZ, PT ;  /* 0x00000000003f782f */ /* 0x000fe20003800000 */
[----:B------:R-:W-:Y:S01]  /*0040*/  BSSY B0, `(.L_x_0) ;  /* 0x0000015000007945 */ /* 0x000fe20003800000 */
[--C-:B0-----:R-:W-:Y:S02]  /*0050*/  SHF.R.U32.HI R19, RZ, 0x5, R0.reuse ;  /* 0x00000005ff137819 */ /* 0x101fe40000011600 */
[----:B------:R-:W-:-:S03]  /*0060*/  SHF.R.U32.HI R18, RZ, 0x7, R0 ;  /* 0x00000007ff127819 */ /* 0x000fc60000011600 */
[----:B------:R-:W0:Y:S04]  /*0070*/  SHFL.IDX PT, R2, R19, RZ, 0x1f ;  /* 0x00001fff13027589 */ /* 0x000e2800000e0000 */
[----:B------:R-:W1:Y:S01]  /*0080*/  SHFL.IDX PT, R0, R18, RZ, 0x1f ;  /* 0x00001fff12007589 */ /* 0x000e6200000e0000 */
[----:B0-----:R-:W-:Y:S02]  /*0090*/  R2UR UR4, R2 ;  /* 0x00000000020472ca */ /* 0x001fe400000e0000 */
[----:B-1----:R-:W-:-:S11]  /*00a0*/  R2UR UR6, R0 ;  /* 0x00000000000672ca */ /* 0x002fd600000e0000 */
[----:B------:R-:W-:Y:S02]  /*00b0*/  USHF.R.S32.HI UR5, URZ, 0x1f, UR4 ;  /* 0x0000001f3f057899 */ /* 0x000fe40008011404 */
[----:B------:R-:W-:Y:S02]  /*00c0*/  ISETP.NE.OR P0, PT, RZ, UR4, !P0 ;  /* 0x00000004ff007c0c */ /* 0x000fe4000c705670 */
[----:B------:R-:W-:-:S04]  /*00d0*/  ULEA.HI UR5, UR5, UR4, URZ, 0x2 ;  /* 0x0000000405057291 */ /* 0x000fc8000f8f103f */
[----:B------:R-:W-:-:S04]  /*00e0*/  ULOP3.LUT UR5, UR5, 0xfffffffc, URZ, 0xc0, !UPT ;  /* 0xfffffffc05057892 */ /* 0x000fc8000f8ec03f */
[----:B------:R-:W-:-:S03]  /*00f0*/  UIADD3 UR8, UR4, -UR5, URZ ;  /* 0x8000000504087290 */ /* 0x000fc6000fffe03f */
[----:B------:R-:W-:Y:S09]  /*0100*/  @P0 BRA `(.L_x_1) ;  /* 0x0000000000200947 */ /* 0x000ff20003800000 */
[----:B------:R-:W-:Y:S02]  /*0110*/  ULDC.64 UR4, c[0x0][0x198] ;  /* 0x0000660000047ab9 */ /* 0x000fe40000000a00 */
[----:B------:R-:W-:Y:S02]  /*0120*/  UIADD3 UR10, UP0, UR4, 0xf0, URZ ;  /* 0x000000f0040a7890 */ /* 0x000fe4000ff1e03f */
[----:B------:R-:W-:Y:S02]  /*0130*/  UIADD3 UR4, UP1, UR4, 0x1f0, URZ ;  /* 0x000001f004047890 */ /* 0x000fe4000ff3e03f */
[----:B------:R-:W-:Y:S02]  /*0140*/  UIADD3.X UR11, URZ, UR5, URZ, UP0, !UPT ;  /* 0x000000053f0b7290 */ /* 0x000fe400087fe43f */
[----:B------:R-:W-:-:S07]  /*0150*/  UIADD3.X UR5, URZ, UR5, URZ, UP1, !UPT ;  /* 0x000000053f057290 */ /* 0x000fce0008ffe43f */
[----:B------:R0:W-:Y:S02]  /*0160*/  UTMACCTL.PF [UR10] ;  /* 0x000000000a0079b9 */ /* 0x0001e40008040000 */
[----:B------:R0:W-:Y:S02]  /*0170*/  UTMACCTL.PF [UR4] ;  /* 0x00000000040079b9 */ /* 0x0001e40008040000 */
[----:B0-----:R-:W-:Y:S01]  /*0180*/  NOP ;  /* 0x0000000000007918 */ /* 0x001fe20000000000 */
.L_x_1:
[----:B------:R-:W-:Y:S05]  /*0190*/  BSYNC B0 ;  /* 0x0000000000007941 */ /* 0x000fea0003800000 */
.L_x_0:
[----:B------:R-:W0:Y:S01]  /*01a0*/  SHFL.IDX PT, R0, R19, RZ, 0x1f ;  /* 0x00001fff13007589 */ /* 0x000e2200000e0000 */
[----:B------:R-:W-:Y:S01]  /*01b0*/  UISETP.NE.AND UP0, UPT, UR8, 0x3, UPT ;  /* 0x000000030800788c */ /* 0x000fe2000bf05270 */
[----:B------:R-:W-:Y:S01]  /*01c0*/  ISETP.NE.AND P1, PT, RZ, UR6, PT ;  /* 0x00000006ff007c0c */ /* 0x000fe2000bf25270 */
[----:B------:R-:W-:Y:S02]  /*01d0*/  UIADD3 UR10, UR6, -0x1, URZ ;  /* 0xffffffff060a7890 */ /* 0x000fe4000fffe03f */
[----:B------:R-:W-:Y:S02]  /*01e0*/  UISETP.EQ.OR UP0, UPT, UR8, URZ, !UP0 ;  /* 0x0000003f0800728c */ /* 0x000fe4000c702670 */
[----:B------:R-:W-:Y:S02]  /*01f0*/  UISETP.GE.U32.AND UP1, UPT, UR10, 0x2, UPT ;  /* 0x000000020a00788c */ /* 0x000fe4000bf26070 */
[----:B------:R-:W-:-:S04]  /*0200*/  UISETP.EQ.AND UP0, UPT, UR6, URZ, UP0 ;  /* 0x0000003f0600728c */ /* 0x000fc80008702270 */
[----:B------:R-:W-:-:S04]  /*0210*/  USEL UR40, URZ, 0x1, !UP0 ;  /* 0x000000013f287887 */ /* 0x000fc8000c000000 */
[----:B------:R-:W-:Y:S01]  /*0220*/  USEL UR40, UR40, 0x2, UP1 ;  /* 0x0000000228287887 */ /* 0x000fe20008800000 */
[----:B0-----:R-:W-:-:S13]  /*0230*/  ISETP.NE.AND P0, PT, R0, RZ, PT ;  /* 0x000000ff0000720c */ /* 0x001fda0003f05270 */
[----:B------:R-:W-:Y:S05]  /*0240*/  @P0 BRA `(.L_x_2) ;  /* 0x0000000000580947 */ /* 0x000fea0003800000 */
[----:B------:R-:W0:Y:S01]  /*0250*/  S2UR UR9, SR_CgaCtaId ;  /* 0x00000000000979c3 */ /* 0x000e220000008800 */
[----:B------:R-:W-:Y:S01]  /*0260*/  UMOV UR4, 0x400 ;  /* 0x0000040000047882 */ /* 0x000fe20000000000 */
[----:B------:R-:W-:Y:S01]  /*0270*/  UMOV UR5, 0x1 ;  /* 0x0000000100057882 */ /* 0x000fe20000000000 */
[----:B------:R-:W-:Y:S01]  /*0280*/  UMOV UR6, 0x100 ;  /* 0x0000010000067882 */ /* 0x000fe20000000000 */
[----:B------:R-:W-:Y:S01]  /*0290*/  ELECT P0, URZ, PT ;  /* 0x00000000003f782f */ /* 0x000fe20003800000 */
[----:B------:R-:W-:-:S04]  /*02a0*/  UIADD3 UR6, -UR6, 0x100000, URZ ;  /* 0x0010000006067890 */ /* 0x000fc8000fffe13f */
[----:B------:R-:W-:Y:S02]  /*02b0*/  USHF.L.U32 UR7, UR6, 0xb, URZ ;  /* 0x0000000b06077899 */ /* 0x000fe4000800063f */
[----:B------:R-:W-:Y:S02]  /*02c0*/  USHF.L.U32 UR6, UR6, 0x1, URZ ;  /* 0x0000000106067899 */ /* 0x000fe4000800063f */
[----:B0-----:R-:W-:Y:S02]  /*02d0*/  ULEA UR9, UR9, UR4, 0x18 ;  /* 0x0000000409097291 */ /* 0x001fe4000f8ec03f */
[----:B------:R-:W-:-:S04]  /*02e0*/  UIADD3 UR4, -UR5, 0x100000, URZ ;  /* 0x0010000005047890 */ /* 0x000fc8000fffe13f */
[----:B------:R-:W-:Y:S02]  /*02f0*/  USHF.L.U32 UR5, UR4, 0xb, URZ ;  /* 0x0000000b04057899 */ /* 0x000fe4000800063f */
[----:B------:R-:W-:Y:S01]  /*0300*/  USHF.L.U32 UR4, UR4, 0x1, URZ ;  /* 0x0000000104047899 */ /* 0x000fe2000800063f */
[----:B------:R-:W0:Y:S11]  /*0310*/  FENCE.VIEW.ASYNC.S ;  /* 0x00000000000073c6 */ /* 0x000e360000000000 */
[----:B0-----:R0:W1:Y:S01]  /*0320*/  SYNCS.EXCH.64 URZ, [UR9], UR4 ;  /* 0x00000004093f75b2 */ /* 0x0010620008000100 */
[----:B------:R0:W2:Y:S01]  /*0330*/  SYNCS.EXCH.64 URZ, [UR9+0x20], UR6 ;  /* 0x00002006093f75b2 */ /* 0x0000a20008000100 */
[----:B------:R0:W3:Y:S01]  /*0340*/  SYNCS.EXCH.64 URZ, [UR9+0x8], UR4 ;  /* 0x00000804093f75b2 */ /* 0x0000e20008000100 */
[----:B------:R0:W4:Y:S01]  /*0350*/  SYNCS.EXCH.64 URZ, [UR9+0x28], UR6 ;  /* 0x00002806093f75b2 */ /* 0x0001220008000100 */
[----:B------:R0:W0:Y:S01]  /*0360*/  SYNCS.EXCH.64 URZ, [UR9+0x10], UR4 ;  /* 0x00001004093f75b2 */ /* 0x0000220008000100 */
[----:B------:R0:W0:Y:S01]  /*0370*/  SYNCS.EXCH.64 URZ, [UR9+0x30], UR6 ;  /* 0x00003006093f75b2 */ /* 0x0000220008000100 */
[----:B------:R0:W0:Y:S01]  /*0380*/  SYNCS.EXCH.64 URZ, [UR9+0x18], UR4 ;  /* 0x00001804093f75b2 */ /* 0x0000220008000100 */
[----:B------:R0:W0:Y:S01]  /*0390*/  SYNCS.EXCH.64 URZ, [UR9+0x38], UR6 ;  /* 0x00003806093f75b2 */ /* 0x0000220008000100 */
[----:B------:R-:W-:Y:S01]  /*03a0*/  NOP ;  /* 0x0000000000007918 */ /* 0x000fe20000000000 */
.L_x_2:
[----:B------:R-:W5:Y:S01]  /*03b0*/  SHFL.IDX PT, R0, R19, RZ, 0x1f ;  /* 0x00001fff13007589 */ /* 0x000f6200000e0000 */
[----:B------:R-:W1:Y:S01]  /*03c0*/  LDC R2, c[0x0][0x65c] ;  /* 0x00019700ff027b82 */ /* 0x000e620000000800 */
[----:B------:R-:W-:Y:S01]  /*03d0*/  ELECT P0, URZ, PT ;  /* 0x00000000003f782f */ /* 0x000fe20003800000 */
[----:B------:R-:W-:Y:S01]  /*03e0*/  IMAD.MOV.U32 R3, RZ, RZ, RZ ;  /* 0x000000ffff037224 */ /* 0x000fe200078e00ff */
[----:B0-----:R-:W-:Y:S01]  /*03f0*/  UMOV UR4, 0x20 ;  /* 0x0000002000047882 */ /* 0x001fe20000000000 */
[----:B------:R-:W-:Y:S01]  /*0400*/  NOP ;  /* 0x0000000000007918 */ /* 0x000fe20000000000 */
[----:B------:R-:W-:Y:S01]  /*0410*/  NOP ;  /* 0x0000000000007918 */ /* 0x000fe20000000000 */
[----:B-----5:R-:W-:Y:S02]  /*0420*/  ISETP.NE.OR P0, PT, R0, RZ, !P0 ;  /* 0x000000ff0000720c */ /* 0x020fe40004705670 */
[----:B-1----:R-:W-:Y:S01]  /*0430*/  ISETP.NE.AND P2, PT, R2, 0x1, PT ;  /* 0x000000010200780c */ /* 0x002fe20003f45270 */
[----:B------:R-:W0:Y:S01]  /*0440*/  S2R R0, SR_CTAID.Y ;  /* 0x0000000000007919 */ /* 0x000e220000002600 */
[----:B------:R-:W1:Y:S09]  /*0450*/  S2R R2, SR_CTAID.X ;  /* 0x0000000000027919 */ /* 0x000e720000002500 */
[----:B------:R-:W-:Y:S01]  /*0460*/  VOTEU.ALL UP0, P0 ;  /* 0x00000000003f7886 */ /* 0x000fe20000000000 */
[----:B------:R-:W-:Y:S01]  /*0470*/  VOTEU.ALL UP1, P0 ;  /* 0x00000000003f7886 */ /* 0x000fe20000020000 */
[----:B------:R-:W1:Y:S01]  /*0480*/  @P2 LDC R7, c[0x0][0x10] ;  /* 0x00000400ff072b82 */ /* 0x000e620000000800 */
[----:B------:R-:W-:-:S02]  /*0490*/  @P2 IMAD.MOV.U32 R5, RZ, RZ, RZ ;  /* 0x000000ffff052224 */ /* 0x000fc400078e00ff */
[----:B------:R-:W-:Y:S01]  /*04a0*/  @P2 IMAD.MOV.U32 R11, RZ, RZ, RZ ;  /* 0x000000ffff0b2224 */ /* 0x000fe200078e00ff */
[----:B------:R-:W-:Y:S01]  /*04b0*/  @!UP0 UMOV UR6, 0x400 ;  /* 0x0000040000068882 */ /* 0x000fe20000000000 */
[----:B------:R-:W-:-:S04]  /*04c0*/  @!UP0 UIADD3 UR4, -UR4, 0x100000, URZ ;  /* 0x0010000004048890 */ /* 0x000fc8000fffe13f */
[----:B------:R-:W-:Y:S02]  /*04d0*/  @!UP0 USHF.L.U32 UR5, UR4, 0xb, URZ ;  /* 0x0000000b04058899 */ /* 0x000fe4000800063f */
[----:B------:R-:W-:Y:S01]  /*04e0*/  @!UP0 USHF.L.U32 UR4, UR4, 0x1, URZ ;  /* 0x0000000104048899 */ /* 0x000fe2000800063f */
[----:B------:R-:W5:Y:S08]  /*04f0*/  @!P2 LDC R9, c[0x0][0xc] ;  /* 0x00000300ff09ab82 */ /* 0x000f700000000800 */
[----:B------:R-:W2:Y:S01]  /*0500*/  @!UP0 S2UR UR7, SR_CgaCtaId ;  /* 0x00000000000789c3 */ /* 0x000ea20000008800 */
[----:B0-----:R-:W-:-:S04]  /*0510*/  @P2 IMAD.MOV.U32 R4, RZ, RZ, R0 ;  /* 0x000000ffff042224 */ /* 0x001fc800078e0000 */
[----:B-1----:R-:W-:-:S04]  /*0520*/  @P2 IMAD.WIDE.U32 R6, R2, R7, R4 ;  /* 0x0000000702062225 */ /* 0x002fc800078e0004 */
[----:B------:R-:W-:Y:S02]  /*0530*/  @P2 IMAD.MOV.U32 R20, RZ, RZ, R6 ;  /* 0x000000ffff142224 */ /* 0x000fe400078e0006 */
[----:B------:R-:W-:Y:S02]  /*0540*/  @P2 IMAD.IADD R21, R7, 0x1, R11 ;  /* 0x0000000107152824 */ /* 0x000fe400078e020b */
[----:B-----5:R-:W-:-:S04]  /*0550*/  @!P2 IMAD.WIDE.U32 R4, R9, R0, R2 ;  /* 0x000000000904a225 */ /* 0x020fc800078e0002 */
[----:B------:R-:W-:Y:S02]  /*0560*/  @!P2 IMAD.MOV.U32 R20, RZ, RZ, R4 ;  /* 0x000000ffff14a224 */ /* 0x000fe400078e0004 */
[----:B------:R-:W-:Y:S01]  /*0570*/  @!P2 IMAD.MOV.U32 R21, RZ, RZ, R5 ;  /* 0x000000ffff15a224 */ /* 0x000fe200078e0005 */
[----:B--2---:R-:W-:Y:S02]  /*0580*/  @!UP0 ULEA UR6, UR7, UR6, 0x18 ;  /* 0x0000000607068291 */ /* 0x004fe4000f8ec03f */
[----:B------:R0:W-:Y:S01]  /*0590*/  STL [R1+0x50], R20 ;  /* 0x0000501401007387 */ /* 0x0001e20000100800 */
[----:B------:R-:W-:-:S03]  /*05a0*/  VOTEU.ALL UP0, P0 ;  /* 0x00000000003f7886 */ /* 0x000fc60000000000 */
[----:B------:R0:W-:Y:S04]  /*05b0*/  STL [R1+0x4c], R21 ;  /* 0x00004c1501007387 */ /* 0x0001e80000100800 */
[----:B------:R-:W1:Y:S02]  /*05c0*/  FENCE.VIEW.ASYNC.S ;  /* 0x00000000000073c6 */ /* 0x000e640000000000 */
[----:B-1----:R0:W3:Y:S01]  /*05d0*/  @!UP0 SYNCS.EXCH.64 URZ, [UR6+0x50], UR4 ;  /* 0x00005004063f85b2 */ /* 0x0020e20008000100 */
[----:B------:R0:W3:Y:S01]  /*05e0*/  @!UP1 SYNCS.EXCH.64 URZ, [UR6+0x58], UR4 ;  /* 0x00005804063f95b2 */ /* 0x0000e20008000100 */
[----:B------:R-:W-:Y:S01]  /*05f0*/  NOP ;  /* 0x0000000000007918 */ /* 0x000fe20000000000 */
[----:B---34-:R-:W-:Y:S06]  /*0600*/  BAR.SYNC.DEFER_BLOCKING 0x0 ;  /* 0x0000000000007b1d */ /* 0x018fec0000010000 */
[----:B0-----:R-:W-:Y:S05]  /*0610*/  @!P1 BRA `(.L_x_3) ;  /* 0x000000bc00dc9947 */ /* 0x001fea0003800000 */
[----:B------:R-:W-:-:S06]  /*0620*/  UISETP.GT.U32.AND UP0, UPT, UR10, 0x1, UPT ;  /* 0x000000010a00788c */ /* 0x000fcc000bf04070 */
[----:B------:R-:W-:-:S13]  /*0630*/  PLOP3.LUT P0, PT, PT, PT, UP0, 0x80, 0x0 ;  /* 0x000000000000781c */ /* 0x000fda0003f0f008 */
[----:B------:R-:W-:Y:S05]  /*0640*/  @P0 EXIT ;  /* 0x000000000000094d */ /* 0x000fea0003800000 */
[----:B------:R-:W-:Y:S01]  /*0650*/  ULDC.64 UR4, c[0x0][0x650] ;  /* 0x0001940000047ab9 */ /* 0x000fe20000000a00 */
[----:B------:R-:W-:Y:S01]  /*0660*/  UMOV UR42, 0xffffffff ;  /* 0xffffffff002a7882 */ /* 0x000fe20000000000 */
[----:B------:R-:W-:Y:S01]  /*0670*/  ISETP.GE.U32.AND P0, PT, R20, UR4, PT ;  /* 0x0000000414007c0c */ /* 0x000fe2000bf06070 */
[----:B------:R-:W-:Y:S01]  /*0680*/  IMAD.MOV.U32 R17, RZ, RZ, -0x1 ;  /* 0xffffffffff117424 */ /* 0x000fe200078e00ff */
[----:B------:R-:W-:Y:S01]  /*0690*/  PRMT R4, RZ, 0x7610, R4 ;  /* 0x00007610ff047816 */ /* 0x000fe20000000004 */
[----:B------:R-:W-:Y:S01]  /*06a0*/  IMAD.MOV.U32 R16, RZ, RZ, -0x1 ;  /* 0xffffffffff107424 */ /* 0x000fe200078e00ff */
[----:B------:R-:W-:-:S13]  /*06b0*/  ISETP.GE.U32.AND.EX P0, PT, R21, UR5, PT, P0 ;  /* 0x0000000515007c0c */ /* 0x000fda000bf06100 */
[----:B------:R-:W-:Y:S05]  /*06c0*/  @P0 BRA `(.L_x_4) ;  /* 0x0000000400600947 */ /* 0x000fea0003800000 */
[----:B------:R-:W0:Y:S01]  /*06d0*/  LDC.64 R12, c[0x0][0x628] ;  /* 0x00018a00ff0c7b82 */ /* 0x000e220000000a00 */
[----:B------:R-:W-:Y:S02]  /*06e0*/  IMAD.MOV.U32 R4, RZ, RZ, R20 ;  /* 0x000000ffff047224 */ /* 0x000fe400078e0014 */
[----:B------:R-:W-:-:S05]  /*06f0*/  IMAD.MOV.U32 R5, RZ, RZ, R21 ;  /* 0x000000ffff057224 */ /* 0x000fca00078e0015 */
[----:B------:R-:W1:Y:S08]  /*0700*/  LDC R10, c[0x0][0x630] ;  /* 0x00018c00ff0a7b82 */ /* 0x000e700000000800 */
[----:B------:R-:W2:Y:S01]  /*0710*/  LDC.64 R14, c[0x0][0x620] ;  /* 0x00018800ff0e7b82 */ /* 0x000ea20000000a00 */
[----:B0-----:R-:W-:-:S04]  /*0720*/  ISETP.NE.U32.AND P0, PT, R12, RZ, PT ;  /* 0x000000ff0c00720c */ /* 0x001fc80003f05070 */
[----:B------:R-:W-:-:S13]  /*0730*/  ISETP.NE.AND.EX P0, PT, R13, RZ, PT, P0 ;  /* 0x000000ff0d00720c */ /* 0x000fda0003f05300 */
[----:B-12---:R-:W-:Y:S05]  /*0740*/  @!P0 BRA `(.L_x_5) ;  /* 0x0000000000288947 */ /* 0x006fea0003800000 */
[----:B------:R-:W0:Y:S02]  /*0750*/  LDC R9, c[0x0][0x634] ;  /* 0x00018d00ff097b82 */ /* 0x000e240000000800 */
[----:B0-----:R-:W-:-:S05]  /*0760*/  IADD3 R9, P0, R20, R9, RZ ;  /* 0x0000000914097210 */ /* 0x001fca0007f1e0ff */
[----:B------:R-:W-:-:S04]  /*0770*/  IMAD.X R11, RZ, RZ, R21, P0 ;  /* 0x000000ffff0b7224 */ /* 0x000fc800000e0615 */
[----:B------:R-:W-:-:S04]  /*0780*/  IMAD.WIDE.U32 R4, R11, R12, RZ ;  /* 0x0000000c0b047225 */ /* 0x000fc800078e00ff */
[----:B------:R-:W-:-:S04]  /*0790*/  IMAD.WIDE.U32 R6, P0, R9, R13, R4 ;  /* 0x0000000d09067225 */ /* 0x000fc80007800004 */
[----:B------:R-:W-:-:S04]  /*07a0*/  IMAD.WIDE.U32 R4, R9, R12, RZ ;  /* 0x0000000c09047225 */ /* 0x000fc800078e00ff */
[----:B------:R-:W-:Y:S01]  /*07b0*/  IMAD.X R9, RZ, RZ, RZ, P0 ;  /* 0x000000ffff097224 */ /* 0x000fe200000e06ff */
[----:B------:R-:W-:Y:S01]  /*07c0*/  IADD3 RZ, P0, R5, R6, RZ ;  /* 0x0000000605ff7210 */ /* 0x000fe20007f1e0ff */
[----:B------:R-:W-:-:S04]  /*07d0*/  IMAD.MOV.U32 R8, RZ, RZ, R7 ;  /* 0x000000ffff087224 */ /* 0x000fc800078e0007 */
[----:B------:R-:W-:-:S08]  /*07e0*/  IMAD.WIDE.U32.X R4, R11, R13, R8, P0 ;  /* 0x0000000d0b047225 */ /* 0x000fd000000e0408 */
.L_x_5:
[-CC-:B------:R-:W-:Y:S01]  /*07f0*/  SHF.R.U64 R26, R4, R10.reuse, R5.reuse ;  /* 0x0000000a041a7219 */ /* 0x180fe20000001205 */
[----:B------:R-:W0:Y:S01]  /*0800*/  LDC R8, c[0x0][0x618] ;  /* 0x00018600ff087b82 */ /* 0x000e220000000800 */
[----:B------:R-:W-:Y:S01]  /*0810*/  SHF.R.U32.HI R4, RZ, R10, R5 ;  /* 0x0000000aff047219 */ /* 0x000fe20000011605 */
[----:B------:R-:W-:Y:S01]  /*0820*/  IMAD.MOV.U32 R5, RZ, RZ, R21 ;  /* 0x000000ffff057224 */ /* 0x000fe200078e0015 */
[----:B------:R-:W-:Y:S01]  /*0830*/  IADD3 R9, P0, RZ, -R26, RZ ;  /* 0x8000001aff097210 */ /* 0x000fe20007f1e0ff */
[----:B------:R-:W-:Y:S01]  /*0840*/  ULDC UR4, c[0x0][0x150] ;  /* 0x0000540000047ab9 */ /* 0x000fe20000000800 */
[----:B------:R-:W-:-:S03]  /*0850*/  I2FP.F32.U32 R3, R2 ;  /* 0x0000000200037245 */ /* 0x000fc60000201000 */
[----:B------:R-:W-:Y:S01]  /*0860*/  IMAD.X R11, RZ, RZ, ~R4, P0 ;  /* 0x000000ffff0b7224 */ /* 0x000fe200000e0e04 */
[----:B------:R-:W1:Y:S01]  /*0870*/  LDC R10, c[0x0][0x608] ;  /* 0x00018200ff0a7b82 */ /* 0x000e620000000800 */
[----:B------:R-:W-:Y:S02]  /*0880*/  IMAD.MOV.U32 R4, RZ, RZ, R20 ;  /* 0x000000ffff047224 */ /* 0x000fe400078e0014 */
[----:B------:R-:W-:Y:S01]  /*0890*/  FMUL R3, R3, UR4 ;  /* 0x0000000403037c20 */ /* 0x000fe20008400000 */
[-C--:B------:R-:W-:Y:S01]  /*08a0*/  IMAD R6, R11, R14.reuse, RZ ;  /* 0x0000000e0b067224 */ /* 0x080fe200078e02ff */
[----:B------:R-:W-:Y:S01]  /*08b0*/  ULDC UR4, c[0x0][0x154] ;  /* 0x0000550000047ab9 */ /* 0x000fe20000000800 */
[C---:B------:R-:W-:Y:S02]  /*08c0*/  IMAD.WIDE.U32 R4, R9.reuse, R14, R4 ;  /* 0x0000000e09047225 */ /* 0x040fe400078e0004 */
[----:B------:R-:W2:Y:S02]  /*08d0*/  LDC.64 R20, c[0x0][0x640] ;  /* 0x00019000ff147b82 */ /* 0x000ea40000000a00 */
[----:B------:R-:W-:Y:S01]  /*08e0*/  IMAD R9, R9, R15, R6 ;  /* 0x0000000f09097224 */ /* 0x000fe200078e0206 */
[----:B------:R-:W3:Y:S03]  /*08f0*/  F2I.U32.TRUNC.NTZ R3, R3 ;  /* 0x0000000300037305 */ /* 0x000ee6000020f000 */
[----:B------:R-:W-:-:S02]  /*0900*/  IMAD.IADD R5, R5, 0x1, R9 ;  /* 0x0000000105057824 */ /* 0x000fc400078e0209 */
[----:B------:R-:W-:Y:S01]  /*0910*/  IMAD.MOV.U32 R9, RZ, RZ, 0x1 ;  /* 0x00000001ff097424 */ /* 0x000fe200078e00ff */
[----:B------:R-:W4:Y:S02]  /*0920*/  LDC R7, c[0x0][0x144] ;  /* 0x00005100ff077b82 */ /* 0x000f240000000800 */
[----:B0-----:R-:W-:Y:S02]  /*0930*/  SHF.R.U64 R12, R4, R8, R5 ;  /* 0x00000008040c7219 */ /* 0x001fe40000001205 */
[----:B------:R-:W-:-:S04]  /*0940*/  I2FP.F32.U32 R4, R0 ;  /* 0x0000000000047245 */ /* 0x000fc80000201000 */
[----:B------:R-:W0:Y:S01]  /*0950*/  LDC R14, c[0x0][0x658] ;  /* 0x00019600ff0e7b82 */ /* 0x000e220000000800 */
[----:B------:R-:W-:Y:S01]  /*0960*/  FMUL R4, R4, UR4 ;  /* 0x0000000404047c20 */ /* 0x000fe20008400000 */
[----:B---3--:R-:W-:Y:S01]  /*0970*/  IMAD.MOV R6, RZ, RZ, -R3 ;  /* 0x000000ffff067224 */ /* 0x008fe200078e0a03 */
[----:B------:R-:W-:Y:S01]  /*0980*/  SHF.R.U32.HI R3, RZ, R8, R5 ;  /* 0x00000008ff037219 */ /* 0x000fe20000011605 */
[----:B------:R-:W-:Y:S01]  /*0990*/  IMAD.MOV.U32 R5, RZ, RZ, -0x1 ;  /* 0xffffffffff057424 */ /* 0x000fe200078e00ff */
[----:B------:R3:W0:Y:S02]  /*09a0*/  F2I.U32.TRUNC.NTZ R11, R4 ;  /* 0x00000004000b7305 */ /* 0x000624000020f000 */
[-CC-:B-1----:R-:W-:Y:S01]  /*09b0*/  SHF.R.U64 R25, R12, R10.reuse, R3.reuse ;  /* 0x0000000a0c197219 */ /* 0x182fe20000001203 */
[----:B------:R-:W1:Y:S01]  /*09c0*/  LDC R13, c[0x0][0x148] ;  /* 0x00005200ff0d7b82 */ /* 0x000e620000000800 */
[----:B--2---:R-:W-:Y:S02]  /*09d0*/  ISETP.NE.U32.AND P0, PT, R20, RZ, PT ;  /* 0x000000ff1400720c */ /* 0x004fe40003f05070 */
[----:B------:R-:W-:-:S02]  /*09e0*/  SHF.R.U32.HI R3, RZ, R10, R3 ;  /* 0x0000000aff037219 */ /* 0x000fc40000011603 */
[----:B------:R-:W-:-:S03]  /*09f0*/  ISETP.NE.AND.EX P0, PT, R21, RZ, PT, P0 ;  /* 0x000000ff1500720c */ /* 0x000fc60003f05300 */
[----:B------:R-:W2:Y:S01]  /*0a00*/  LDC R17, c[0x0][0x600] ;  /* 0x00018000ff117b82 */ /* 0x000ea20000000800 */
[----:B----4-:R-:W-:-:S07]  /*0a10*/  IMAD R8, R7, R6, R2 ;  /* 0x0000000607087224 */ /* 0x010fce00078e0202 */
[----:B------:R-:W4:Y:S01]  /*0a20*/  LDC R16, c[0x0][0x648] ;  /* 0x00019200ff107b82 */ /* 0x000f220000000800 */
[-C--:B0-----:R-:W-:Y:S02]  /*0a30*/  SHF.L.U32 R2, R5, R14.reuse, RZ ;  /* 0x0000000e05027219 */ /* 0x081fe400000006ff */
[--C-:B------:R-:W-:Y:S02]  /*0a40*/  SHF.R.U64 R24, R25, R14, R3.reuse ;  /* 0x0000000e19187219 */ /* 0x100fe40000001203 */
[----:B------:R-:W-:Y:S02]  /*0a50*/  LOP3.LUT R10, RZ, R2, RZ, 0x33, !PT ;  /* 0x00000002ff0a7212 */ /* 0x000fe400078e33ff */
[-C--:B------:R-:W-:Y:S01]  /*0a60*/  SHF.R.U32.HI R3, RZ, R14.reuse, R3 ;  /* 0x0000000eff037219 */ /* 0x080fe20000011603 */
[----:B------:R-:W0:Y:S01]  /*0a70*/  LDC R23, c[0x0][0x638] ;  /* 0x00018e00ff177b82 */ /* 0x000e220000000800 */
[----:B------:R-:W-:Y:S01]  /*0a80*/  SHF.L.U32 R9, R9, R14, RZ ;  /* 0x0000000e09097219 */ /* 0x000fe200000006ff */
[----:B------:R-:W-:-:S06]  /*0a90*/  IMAD.MOV.U32 R2, RZ, RZ, R24 ;  /* 0x000000ffff027224 */ /* 0x000fcc00078e0018 */
[----:B------:R-:W0:Y:S01]  /*0aa0*/  LDC R22, c[0x0][0x610] ;  /* 0x00018400ff167b82 */ /* 0x000e220000000800 */
[----:B-1-3--:R-:W-:Y:S05]  /*0ab0*/  @!P0 BRA `(.L_x_6) ;  /* 0x0000000000288947 */ /* 0x00afea0003800000 */
[----:B------:R-:W1:Y:S02]  /*0ac0*/  LDC R7, c[0x0][0x64c] ;  /* 0x00019300ff077b82 */ /* 0x000e640000000800 */
[----:B-1----:R-:W-:-:S05]  /*0ad0*/  IADD3 R7, P0, R24, R7, RZ ;  /* 0x0000000718077210 */ /* 0x002fca0007f1e0ff */
        /* <DEDUP_REMOVED lines=8> */
.L_x_6:
[----:B----4-:R-:W-:Y:S01]  /*0b60*/  SHF.R.U64 R2, R2, R16, R3 ;  /* 0x0000001002027219 */ /* 0x010fe20000001203 */
[----:B--2---:R-:W-:Y:S01]  /*0b70*/  VIADD R3, R17, 0xffffffff ;  /* 0xffffffff11037836 */ /* 0x004fe20000000000 */
[----:B------:R-:W-:Y:S01]  /*0b80*/  LOP3.LUT R10, R25, R10, RZ, 0xc0, !PT ;  /* 0x0000000a190a7212 */ /* 0x000fe200078ec0ff */
[----:B------:R-:W-:Y:S01]  /*0b90*/  IMAD.MOV R11, RZ, RZ, -R11 ;  /* 0x000000ffff0b7224 */ /* 0x000fe200078e0a0b */
[----:B------:R-:W-:Y:S01]  /*0ba0*/  R2UR UR42, R26 ;  /* 0x000000001a2a72ca */ /* 0x000fe200000e0000 */
[----:B------:R-:W-:Y:S01]  /*0bb0*/  IMAD.MOV R4, RZ, RZ, -R2 ;  /* 0x000000ffff047224 */ /* 0x000fe200078e0a02 */
[----:B------:R-:W-:Y:S01]  /*0bc0*/  LOP3.LUT R3, R12, R3, RZ, 0xc0, !PT ;  /* 0x000000030c037212 */ /* 0x000fe200078ec0ff */
[----:B------:R-:W-:Y:S02]  /*0bd0*/  @P2 IMAD R8, R13, R11, R0 ;  /* 0x0000000b0d082224 */ /* 0x000fe400078e0200 */
[----:B------:R-:W-:Y:S02]  /*0be0*/  IMAD R9, R9, R2, R10 ;  /* 0x0000000209097224 */ /* 0x000fe400078e020a */
[----:B0-----:R-:W-:-:S02]  /*0bf0*/  IMAD R0, R4, R23, R24 ;  /* 0x0000001704007224 */ /* 0x001fc400078e0218 */
[----:B------:R-:W-:Y:S02]  /*0c00*/  IMAD R8, R9, R22, R8 ;  /* 0x0000001609087224 */ /* 0x000fe400078e0208 */
[----:B------:R-:W-:Y:S02]  /*0c10*/  IMAD R17, R0, R17, R3 ;  /* 0x0000001100117224 */ /* 0x000fe400078e0203 */
[----:B------:R-:W-:-:S03]  /*0c20*/  IMAD.MOV.U32 R4, RZ, RZ, 0x1 ;  /* 0x00000001ff047424 */ /* 0x000fc600078e00ff */
[----:B------:R-:W-:Y:S02]  /*0c30*/  SEL R16, R17, R8, !P2 ;  /* 0x0000000811107207 */ /* 0x000fe40005000000 */
[----:B------:R-:W-:-:S07]  /*0c40*/  SEL R17, R8, R17, !P2 ;  /* 0x0000001108117207 */ /* 0x000fce0005000000 */
.L_x_4:
[----:B------:R-:W-:-:S08]  /*0c50*/  NOP ;  /* 0x0000000000007918 */ /* 0x000fd00000000000 */
[----:B------:R-:W0:Y:S02]  /*0c60*/  USETMAXREG.TRY_ALLOC.CTAPOOL UP0, 0xe8 ;  /* 0x000000e8000079c8 */ /* 0x000e240008000600 */
[----:B0-----:R-:W-:-:S13]  /*0c70*/  PLOP3.LUT P0, PT, PT, PT, UP0, 0x80, 0x0 ;  /* 0x000000000000781c */ /* 0x001fda0003f0f008 */
[----:B------:R-:W-:Y:S05]  /*0c80*/  @!P0 BRA `(.L_x_4) ;  /* 0xfffffffc00f08947 */ /* 0x000fea000383ffff */
[----:B------:R-:W-:Y:S01]  /*0c90*/  ULDC.64 UR4, c[0x0][0x598] ;  /* 0x0001660000047ab9 */ /* 0x000fe20000000a00 */
[----:B------:R-:W-:Y:S01]  /*0ca0*/  ULDC.64 UR36, c[0x0][0x208] ;  /* 0x0000820000247ab9 */ /* 0x000fe20000000a00 */
[----:B------:R-:W-:-:S04]  /*0cb0*/  ISETP.NE.U32.AND P0, PT, RZ, UR4, PT ;  /* 0x00000004ff007c0c */ /* 0x000fc8000bf05070 */
[----:B------:R-:W-:-:S13]  /*0cc0*/  ISETP.NE.AND.EX P0, PT, RZ, UR5, PT, P0 ;  /* 0x00000005ff007c0c */ /* 0x000fda000bf05300 */
[----:B------:R-:W-:Y:S05]  /*0cd0*/  @!P0 BRA `(.L_x_7) ;  /* 0x00000000001c8947 */ /* 0x000fea0003800000 */
[----:B------:R-:W0:Y:S02]  /*0ce0*/  LDC.64 R2, c[0x0][0x598] ;  /* 0x00016600ff027b82 */ /* 0x000e240000000a00 */
[----:B0-----:R-:W2:Y:S02]  /*0cf0*/  LDG.E.64 R2, desc[UR36][R2.64] ;  /* 0x0000002402027981 */ /* 0x001ea4000c1e1b00 */
[----:B--2---:R-:W-:-:S04]  /*0d00*/  ISETP.NE.U32.AND P0, PT, R2, RZ, PT ;  /* 0x000000ff0200720c */ /* 0x004fc80003f05070 */
[----:B------:R-:W-:-:S13]  /*0d10*/  ISETP.NE.AND.EX P0, PT, R3, RZ, PT, P0 ;  /* 0x000000ff0300720c */ /* 0x000fda0003f05300 */
[----:B------:R-:W-:Y:S05]  /*0d20*/  @!P0 BRA `(.L_x_7) ;  /* 0x0000000000088947 */ /* 0x000fea0003800000 */
[----:B------:R0:W5:Y:S01]  /*0d30*/  LD.E R168, desc[UR36][R2.64] ;  /* 0x0000002402a87980 */ /* 0x000162000c101900 */
[----:B------:R-:W-:Y:S05]  /*0d40*/  BRA `(.L_x_8) ;  /* 0x0000000000247947 */ /* 0x000fea0003800000 */
.L_x_7:
[----:B------:R-:W-:Y:S02]  /*0d50*/  ULDC.64 UR4, c[0x0][0x588] ;  /* 0x0001620000047ab9 */ /* 0x000fe40000000a00 */
[----:B------:R-:W-:-:S04]  /*0d60*/  ISETP.NE.U32.AND P0, PT, RZ, UR4, PT ;  /* 0x00000004ff007c0c */ /* 0x000fc8000bf05070 */
[----:B------:R-:W-:-:S13]  /*0d70*/  ISETP.NE.AND.EX P0, PT, RZ, UR5, PT, P0 ;  /* 0x00000005ff007c0c */ /* 0x000fda000bf05300 */
[----:B------:R-:W-:Y:S05]  /*0d80*/  @!P0 BRA `(.L_x_9) ;  /* 0x00000000000c8947 */ /* 0x000fea0003800000 */
[----:B------:R-:W0:Y:S02]  /*0d90*/  LDC.64 R168, c[0x0][0x588] ;  /* 0x00016200ffa87b82 */ /* 0x000e240000000a00 */
[----:B0-----:R1:W5:Y:S01]  /*0da0*/  LDG.E R168, desc[UR36][R168.64] ;  /* 0x00000024a8a87981 */ /* 0x001362000c1e1900 */
[----:B------:R-:W-:Y:S05]  /*0db0*/  BRA `(.L_x_8) ;  /* 0x0000000000087947 */ /* 0x000fea0003800000 */
.L_x_9:
[----:B------:R-:W-:Y:S02]  /*0dc0*/  ULDC UR4, c[0x0][0x580] ;  /* 0x0001600000047ab9 */ /* 0x000fe40000000800 */
[----:B------:R-:W-:-:S07]  /*0dd0*/  IMAD.U32 R168, RZ, RZ, UR4 ;  /* 0x00000004ffa87e24 */ /* 0x000fce000f8e00ff */
.L_x_8:
[----:B------:R-:W-:Y:S02]  /*0de0*/  ULDC.64 UR4, c[0x0][0x5a0] ;  /* 0x0001680000047ab9 */ /* 0x000fe40000000a00 */
[----:B------:R-:W-:-:S04]  /*0df0*/  ISETP.NE.U32.AND P0, PT, RZ, UR4, PT ;  /* 0x00000004ff007c0c */ /* 0x000fc8000bf05070 */
[----:B------:R-:W-:-:S13]  /*0e00*/  ISETP.NE.AND.EX P0, PT, RZ, UR5, PT, P0 ;  /* 0x00000005ff007c0c */ /* 0x000fda000bf05300 */
[----:B------:R-:W-:Y:S05]  /*0e10*/  @!P0 BRA `(.L_x_10) ;  /* 0x00000000001c8947 */ /* 0x000fea0003800000 */
[----:B0-----:R-:W0:Y:S02]  /*0e20*/  LDC.64 R2, c[0x0][0x5a0] ;  /* 0x00016800ff027b82 */ /* 0x001e240000000a00 */
[----:B0-----:R-:W2:Y:S02]  /*0e30*/  LDG.E.64 R2, desc[UR36][R2.64] ;  /* 0x0000002402027981 */ /* 0x001ea4000c1e1b00 */
[----:B--2---:R-:W-:-:S04]  /*0e40*/  ISETP.NE.U32.AND P0, PT, R2, RZ, PT ;  /* 0x000000ff0200720c */ /* 0x004fc80003f05070 */
[----:B------:R-:W-:-:S13]  /*0e50*/  ISETP.NE.AND.EX P0, PT, R3, RZ, PT, P0 ;  /* 0x000000ff0300720c */ /* 0x000fda0003f05300 */
[----:B------:R-:W-:Y:S05]  /*0e60*/  @!P0 BRA `(.L_x_10) ;  /* 0x0000000000088947 */ /* 0x000fea0003800000 */
[----:B------:R0:W5:Y:S01]  /*0e70*/  LD.E R22, desc[UR36][R2.64] ;  /* 0x0000002402167980 */ /* 0x000162000c101900 */
[----:B------:R-:W-:Y:S05]  /*0e80*/  BRA `(.L_x_11) ;  /* 0x0000000000247947 */ /* 0x000fea0003800000 */
.L_x_10:
[----:B------:R-:W-:Y:S02]  /*0e90*/  ULDC.64 UR4, c[0x0][0x590] ;  /* 0x0001640000047ab9 */ /* 0x000fe40000000a00 */
[----:B------:R-:W-:-:S04]  /*0ea0*/  ISETP.NE.U32.AND P0, PT, RZ, UR4, PT ;  /* 0x00000004ff007c0c */ /* 0x000fc8000bf05070 */
[----:B------:R-:W-:-:S13]  /*0eb0*/  ISETP.NE.AND.EX P0, PT, RZ, UR5, PT, P0 ;  /* 0x00000005ff007c0c */ /* 0x000fda000bf05300 */
[----:B------:R-:W-:Y:S05]  /*0ec0*/  @!P0 BRA `(.L_x_12) ;  /* 0x00000000000c8947 */ /* 0x000fea0003800000 */
[----:B------:R-:W2:Y:S02]  /*0ed0*/  LDC.64 R22, c[0x0][0x590] ;  /* 0x00016400ff167b82 */ /* 0x000ea40000000a00 */
[----:B--2---:R2:W5:Y:S01]  /*0ee0*/  LDG.E R22, desc[UR36][R22.64] ;  /* 0x0000002416167981 */ /* 0x004562000c1e1900 */
[----:B------:R-:W-:Y:S05]  /*0ef0*/  BRA `(.L_x_11) ;  /* 0x0000000000087947 */ /* 0x000fea0003800000 */
.L_x_12:
[----:B------:R-:W-:Y:S02]  /*0f00*/  ULDC UR4, c[0x0][0x584] ;  /* 0x0001610000047ab9 */ /* 0x000fe40000000800 */
[----:B------:R-:W-:-:S07]  /*0f10*/  IMAD.U32 R22, RZ, RZ, UR4 ;  /* 0x00000004ff167e24 */ /* 0x000fce000f8e00ff */
.L_x_11:
[----:B------:R-:W-:-:S13]  /*0f20*/  LOP3.LUT P0, RZ, R4, 0xff, RZ, 0xc0, !PT ;  /* 0x000000ff04ff7812 */ /* 0x000fda000780c0ff */
[----:B------:R-:W-:Y:S05]  /*0f30*/  @!P0 EXIT ;  /* 0x000000000000894d */ /* 0x000fea0003800000 */
[----:B------:R-:W-:Y:S01]  /*0f40*/  ULDC UR4, c[0x0][0x28c] ;  /* 0x0000a30000047ab9 */ /* 0x000fe20000000800 */
[----:B------:R-:W-:Y:S02]  /*0f50*/  ULOP3.LUT UR43, UR40, 0x1, URZ, 0xfc, !UPT ;  /* 0x00000001282b7892 */ /* 0x000fe4000f8efc3f */
[----:B------:R-:W-:Y:S01]  /*0f60*/  UIADD3 UR4, UR4, 0x1f, URZ ;  /* 0x0000001f04047890 */ /* 0x000fe2000fffe03f */
[----:B------:R-:W-:Y:S01]  /*0f70*/  UMOV UR38, URZ ;  /* 0x0000003f00267c82 */ /* 0x000fe20008000000 */
[----:B------:R-:W-:Y:S02]  /*0f80*/  UMOV UR39, URZ ;  /* 0x0000003f00277c82 */ /* 0x000fe40008000000 */
[----:B------:R-:W-:-:S04]  /*0f90*/  USHF.R.S32.HI UR5, URZ, 0x1f, UR4 ;  /* 0x0000001f3f057899 */ /* 0x000fc80008011404 */
[----:B------:R-:W-:-:S04]  /*0fa0*/  ULEA.HI UR5, UR5, UR4, URZ, 0x5 ;  /* 0x0000000405057291 */ /* 0x000fc8000f8f283f */
[----:B------:R-:W-:-:S12]  /*0fb0*/  USHF.R.S32.HI UR41, URZ, 0x5, UR5 ;  /* 0x000000053f297899 */ /* 0x000fd80008011405 */
.L_x_297:
[----:B0-----:R-:W0:Y:S01]  /*0fc0*/  S2R R3, SR_CgaCtaId ;  /* 0x0000000000037919 */ /* 0x001e220000008800 */
[----:B------:R-:W-:Y:S01]  /*0fd0*/  MOV R0, 0x400 ;  /* 0x0000040000007802 */ /* 0x000fe20000000f00 */
[----:B--23--:R2:W3:Y:S03]  /*0fe0*/  SHFL.IDX PT, R23, R19, RZ, 0x1f ;  /* 0x00001fff13177589 */ /* 0x00c4e600000e0000 */
[----:B0-----:R-:W-:-:S05]  /*0ff0*/  LEA R30, R3, R0, 0x18 ;  /* 0x00000000031e7211 */ /* 0x001fca00078ec0ff */
[----:B------:R-:W-:-:S05]  /*1000*/  VIADD R0, R30, 0x200 ;  /* 0x000002001e007836 */ /* 0x000fca0000000000 */
[----:B------:R-:W-:-:S13]  /*1010*/  LOP3.LUT P0, RZ, R0, 0x9f, RZ, 0xc0, !PT ;  /* 0x0000009f00ff7812 */ /* 0x000fda000780c0ff */
[----:B-12345:R-:W-:Y:S05]  /*1020*/  @!P0 BRA `(.L_x_13) ;  /* 0x0000000000408947 */ /* 0x03efea0003800000 */
[----:B------:R-:W-:Y:S01]  /*1030*/  MOV R0, 0x0 ;  /* 0x0000000000007802 */ /* 0x000fe20000000f00 */
[----:B------:R-:W-:Y:S01]  /*1040*/  ULDC.64 UR4, c[0x4][0x78] ;  /* 0x01001e0000047ab9 */ /* 0x000fe20000000a00 */
[----:B------:R-:W-:Y:S01]  /*1050*/  ULDC.64 UR6, c[0x4][0x8] ;  /* 0x0100020000067ab9 */ /* 0x000fe20000000a00 */
[----:B------:R-:W-:Y:S01]  /*1060*/  IMAD.U32 R4, RZ, RZ, UR4 ;  /* 0x00000004ff047e24 */ /* 0x000fe2000f8e00ff */
[----:B------:R0:W2:Y:S01]  /*1070*/  LDC.64 R2, c[0x4][R0] ;  /* 0x0100000000027b82 */ /* 0x0000a20000000a00 */
[----:B------:R-:W-:Y:S01]  /*1080*/  IMAD.U32 R5, RZ, RZ, UR5 ;  /* 0x00000005ff057e24 */ /* 0x000fe2000f8e00ff */
[----:B------:R-:W-:Y:S01]  /*1090*/  ULDC.64 UR4, c[0x4][0x80] ;  /* 0x0100200000047ab9 */ /* 0x000fe20000000a00 */
[----:B------:R-:W-:Y:S02]  /*10a0*/  IMAD.U32 R10, RZ, RZ, UR6 ;  /* 0x00000006ff0a7e24 */ /* 0x000fe4000f8e00ff */
[----:B------:R-:W-:Y:S02]  /*10b0*/  IMAD.U32 R6, RZ, RZ, UR4 ;  /* 0x00000004ff067e24 */ /* 0x000fe4000f8e00ff */
[----:B------:R-:W-:-:S02]  /*10c0*/  IMAD.U32 R7, RZ, RZ, UR5 ;  /* 0x00000005ff077e24 */ /* 0x000fc4000f8e00ff */
[----:B------:R-:W-:Y:S02]  /*10d0*/  IMAD.U32 R11, RZ, RZ, UR7 ;  /* 0x00000007ff0b7e24 */ /* 0x000fe4000f8e00ff */
[----:B------:R-:W-:Y:S02]  /*10e0*/  IMAD.MOV.U32 R8, RZ, RZ, 0x70 ;  /* 0x00000070ff087424 */ /* 0x000fe400078e00ff */
[----:B------:R-:W-:Y:S02]  /*10f0*/  IMAD.MOV.U32 R12, RZ, RZ, 0x1 ;  /* 0x00000001ff0c7424 */ /* 0x000fe400078e00ff */
[----:B0-----:R-:W-:-:S07]  /*1100*/  IMAD.MOV.U32 R13, RZ, RZ, RZ ;  /* 0x000000ffff0d7224 */ /* 0x001fce00078e00ff */
[----:B------:R-:W-:-:S07]  /*1110*/  LEPC R20, `(.L_x_13) ;  /* 0x000000001014794e */ /* 0x000fce0000000000 */
[----:B-12--5:R-:W-:Y:S05]  /*1120*/  CALL.ABS.NOINC R2 ;  /* 0x0000000002007343 */ /* 0x026fea0003c00000 */
.L_x_13:
[----:B------:R-:W-:-:S05]  /*1130*/  VIADD R28, R30, 0x20200 ;  /* 0x000202001e1c7836 */ /* 0x000fca0000000000 */
[----:B------:R-:W-:-:S13]  /*1140*/  LOP3.LUT P0, RZ, R28, 0x9f, RZ, 0xc0, !PT ;  /* 0x0000009f1cff7812 */ /* 0x000fda000780c0ff */
[----:B------:R-:W-:Y:S05]  /*1150*/  @!P0 BRA `(.L_x_14) ;  /* 0x00000000007c8947 */ /* 0x000fea0003800000 */
        /* <DEDUP_REMOVED lines=16> */
.L_x_15:
[----:B------:R-:W0:Y:S01]  /*1260*/  LDC.64 R2, c[0x4][R2] ;  /* 0x0100000002027b82 */ /* 0x000e220000000a00 */
[----:B------:R-:W-:Y:S01]  /*1270*/  ULDC.64 UR4, c[0x4][0x78] ;  /* 0x01001e0000047ab9 */ /* 0x000fe20000000a00 */
[----:B------:R-:W-:Y:S01]  /*1280*/  ULDC.64 UR6, c[0x4][0x80] ;  /* 0x0100200000067ab9 */ /* 0x000fe20000000a00 */
[----:B------:R-:W-:Y:S02]  /*1290*/  IMAD.U32 R4, RZ, RZ, UR4 ;  /* 0x00000004ff047e24 */ /* 0x000fe4000f8e00ff */
        /* <DEDUP_REMOVED lines=8> */
[----:B------:R-:W-:-:S07]  /*1320*/  IMAD.MOV.U32 R13, RZ, RZ, RZ ;  /* 0x000000ffff0d7224 */ /* 0x000fce00078e00ff */
[----:B------:R-:W-:-:S07]  /*1330*/  LEPC R20, `(.L_x_14) ;  /* 0x000000001014794e */ /* 0x000fce0000000000 */
[----:B0-----:R-:W-:Y:S05]  /*1340*/  CALL.ABS.NOINC R2 ;  /* 0x0000000002007343 */ /* 0x001fea0003c00000 */
.L_x_14:
[----:B------:R-:W0:Y:S01]  /*1350*/  S2R R2, SR_TID.X ;  /* 0x0000000000027919 */ /* 0x000e220000002100 */
[----:B------:R-:W-:Y:S01]  /*1360*/  IMAD.U32 R0, RZ, RZ, UR43 ;  /* 0x0000002bff007e24 */ /* 0x000fe2000f8e00ff */
[----:B------:R-:W-:-:S04]  /*1370*/  UMOV UR4, 0xffffffff ;  /* 0xffffffff00047882 */ /* 0x000fc80000000000 */
[----:B------:R-:W-:Y:S02]  /*1380*/  ISETP.NE.AND P0, PT, R0, 0x3, PT ;  /* 0x000000030000780c */ /* 0x000fe40003f05270 */
[----:B0-----:R-:W-:-:S04]  /*1390*/  LOP3.LUT R13, R2, 0x80, RZ, 0xc0, !PT ;  /* 0x00000080020d7812 */ /* 0x001fc800078ec0ff */
[----:B------:R-:W-:Y:S01]  /*13a0*/  SHF.R.U32.HI R13, RZ, 0x7, R13 ;  /* 0x00000007ff0d7819 */ /* 0x000fe2000001160d */
[----:B------:R-:W-:Y:S06]  /*13b0*/  BRA.DIV UR4, `(.L_x_16) ;  /* 0x000000e2045c7947 */ /* 0x000fec000b800000 */
.L_x_325:
[----:B------:R-:W-:Y:S05]  /*13c0*/  @!P0 BRA `(.L_x_17) ;  /* 0x0000000000048947 */ /* 0x000fea0003800000 */
[----:B------:R-:W-:Y:S01]  /*13d0*/  BPT.TRAP 0x1 ;  /* 0x000000040000795c */ /* 0x000fe20000300000 */
.L_x_17:
[----:B------:R-:W-:Y:S02]  /*13e0*/  IMAD.U32 R0, RZ, RZ, UR38 ;  /* 0x00000026ff007e24 */ /* 0x000fe4000f8e00ff */
[----:B------:R-:W-:-:S03]  /*13f0*/  IMAD.U32 R3, RZ, RZ, UR39 ;  /* 0x00000027ff037e24 */ /* 0x000fc6000f8e00ff */
[----:B------:R-:W-:Y:S01]  /*1400*/  SHF.L.U32 R0, R0, 0x1f, RZ ;  /* 0x0000001f00007819 */ /* 0x000fe200000006ff */
[----:B------:R-:W-:-:S04]  /*1410*/  IMAD R3, R3, 0x8, R30 ;  /* 0x0000000803037824 */ /* 0x000fc800078e021e */
[----:B------:R0:W2:Y:S01]  /*1420*/  SYNCS.PHASECHK.TRANS64.TRYWAIT P1, [R3+URZ], R0 ;  /* 0x00000000030075a7 */ /* 0x0000a2000802017f */
[----:B------:R-:W-:Y:S05]  /*1430*/  @!P0 BRA `(.L_x_18) ;  /* 0x0000000000048947 */ /* 0x000fea0003800000 */
[----:B------:R-:W-:Y:S01]  /*1440*/  BPT.TRAP 0x1 ;  /* 0x000000040000795c */ /* 0x000fe20000300000 */
.L_x_18:
[----:B--2---:R-:W-:Y:S05]  /*1450*/  @P1 BRA `(.L_x_19) ;  /* 0x0000000000081947 */ /* 0x004fea0003800000 */
[----:B------:R-:W2:Y:S02]  /*1460*/  SYNCS.PHASECHK.TRANS64.TRYWAIT P1, [R3+URZ], R0 ;  /* 0x00000000030075a7 */ /* 0x000ea4000802017f */
[----:B--2---:R-:W-:Y:S05]  /*1470*/  @!P1 BRA `(.L_x_20) ;  /* 0x000000e000489947 */ /* 0x004fea0003800000 */
.L_x_19:
[----:B------:R-:W-:-:S04]  /*1480*/  UIADD3 UR4, UR39, 0x1, URZ ;  /* 0x0000000127047890 */ /* 0x000fc8000fffe03f */
[----:B------:R-:W-:Y:S02]  /*1490*/  UISETP.NE.AND UP0, UPT, UR4, 0x4, UPT ;  /* 0x000000040400788c */ /* 0x000fe4000bf05270 */
[----:B------:R-:W-:Y:S02]  /*14a0*/  IMAD.U32 R179, RZ, RZ, UR4 ;  /* 0x00000004ffb37e24 */ /* 0x000fe4000f8e00ff */
[----:B------:R-:W-:Y:S02]  /*14b0*/  USEL UR4, URZ, 0x1, UP0 ;  /* 0x000000013f047887 */ /* 0x000fe40008000000 */
[----:B------:R-:W-:Y:S02]  /*14c0*/  PLOP3.LUT P1, PT, PT, PT, UP0, 0x80, 0x0 ;  /* 0x000000000000781c */ /* 0x000fe40003f2f008 */
[----:B------:R-:W-:Y:S02]  /*14d0*/  ULOP3.LUT UR4, UR38, UR4, URZ, 0x3c, !UPT ;  /* 0x0000000426047292 */ /* 0x000fe4000f8e3c3f */
[----:B------:R-:W-:-:S04]  /*14e0*/  SEL R179, R179, RZ, P1 ;  /* 0x000000ffb3b37207 */ /* 0x000fc80000800000 */
[----:B------:R-:W-:Y:S01]  /*14f0*/  IMAD.U32 R180, RZ, RZ, UR4 ;  /* 0x00000004ffb47e24 */ /* 0x000fe2000f8e00ff */
[----:B------:R-:W-:Y:S06]  /*1500*/  @!P0 BRA `(.L_x_21) ;  /* 0x0000000000048947 */ /* 0x000fec0003800000 */
[----:B------:R-:W-:Y:S01]  /*1510*/  BPT.TRAP 0x1 ;  /* 0x000000040000795c */ /* 0x000fe20000300000 */
.L_x_21:
[----:B------:R-:W3:Y:S01]  /*1520*/  S2R R9, SR_TID.X ;  /* 0x0000000000097919 */ /* 0x000ee20000002100 */
[----:B0-2---:R-:W-:Y:S01]  /*1530*/  SHF.R.S32.HI R0, RZ, 0x1f, R23 ;  /* 0x0000001fff007819 */ /* 0x005fe20000011417 */
[----:B------:R-:W-:Y:S01]  /*1540*/  IMAD.MOV.U32 R5, RZ, RZ, -0x650a62f0 ;  /* 0x9af59d10ff057424 */ /* 0x000fe200078e00ff */
[----:B------:R-:W-:Y:S01]  /*1550*/  USHF.L.U32 UR5, UR39, 0xc, URZ ;  /* 0x0000000c27057899 */ /* 0x000fe2000800063f */
[----:B------:R-:W-:Y:S01]  /*1560*/  IMAD.MOV.U32 R7, RZ, RZ, 0x8d10d10 ;  /* 0x08d10d10ff077424 */ /* 0x000fe200078e00ff */
[CC--:B------:R-:W-:Y:S01]  /*1570*/  LEA.HI R2, R0.reuse, R23.reuse, RZ, 0x2 ;  /* 0x0000001700027211 */ /* 0x0c0fe200078f10ff */
[----:B------:R-:W-:Y:S01]  /*1580*/  USHF.L.U32 UR4, UR39, 0xd, URZ ;  /* 0x0000000d27047899 */ /* 0x000fe2000800063f */
[----:B------:R-:W-:Y:S01]  /*1590*/  LEA.HI R0, R0, R23, RZ, 0x3 ;  /* 0x0000001700007211 */ /* 0x000fe200078f18ff */
[----:B------:R-:W-:Y:S01]  /*15a0*/  IMAD.MOV.U32 R170, RZ, RZ, 0x90 ;  /* 0x00000090ffaa7424 */ /* 0x000fe200078e00ff */
[----:B------:R-:W-:Y:S01]  /*15b0*/  LOP3.LUT R2, R2, 0xfffffffc, RZ, 0xc0, !PT ;  /* 0xfffffffc02027812 */ /* 0x000fe200078ec0ff */
[----:B-1----:R-:W-:Y:S01]  /*15c0*/  IMAD.MOV.U32 R169, RZ, RZ, 0x10 ;  /* 0x00000010ffa97424 */ /* 0x002fe200078e00ff */
[----:B------:R-:W-:-:S03]  /*15d0*/  SHF.L.U32 R181, R180, 0x1f, RZ ;  /* 0x0000001fb4b57819 */ /* 0x000fc600000006ff */
[----:B------:R-:W-:-:S04]  /*15e0*/  IMAD.IADD R2, R23, 0x1, -R2 ;  /* 0x0000000117027824 */ /* 0x000fc800078e0a02 */
[----:B------:R-:W-:-:S05]  /*15f0*/  IMAD R2, R2, 0xc, RZ ;  /* 0x0000000c02027824 */ /* 0x000fca00078e02ff */
[----:B------:R-:W-:-:S04]  /*1600*/  SHF.R.U64 R6, R7, R2, 0xb08b ;  /* 0x0000b08b07067419 */ /* 0x000fc80000001202 */
[----:B------:R-:W-:Y:S01]  /*1610*/  LOP3.LUT R6, R6, 0xfff, RZ, 0xc0, !PT ;  /* 0x00000fff06067812 */ /* 0x000fe200078ec0ff */
[C---:B---3--:R-:W-:Y:S01]  /*1620*/  IMAD.SHL.U32 R4, R9.reuse, 0x2, RZ ;  /* 0x0000000209047824 */ /* 0x048fe200078e00ff */
[C---:B------:R-:W-:Y:S01]  /*1630*/  LOP3.LUT R3, R9.reuse, 0x10, RZ, 0xc0, !PT ;  /* 0x0000001009037812 */ /* 0x040fe200078ec0ff */
[----:B------:R-:W-:Y:S01]  /*1640*/  IMAD.SHL.U32 R173, R9, 0x10, RZ ;  /* 0x0000001009ad7824 */ /* 0x000fe200078e00ff */
[----:B------:R-:W-:Y:S02]  /*1650*/  SHF.R.U32.HI R178, RZ, 0x2, R9 ;  /* 0x00000002ffb27819 */ /* 0x000fe40000011609 */
[----:B------:R-:W-:Y:S02]  /*1660*/  LOP3.LUT R4, R4, 0x20, RZ, 0xc0, !PT ;  /* 0x0000002004047812 */ /* 0x000fe400078ec0ff */
[----:B------:R-:W-:Y:S02]  /*1670*/  LOP3.LUT R177, R178, 0x3, RZ, 0xc0, !PT ;  /* 0x00000003b2b17812 */ /* 0x000fe400078ec0ff */
[----:B------:R-:W-:-:S02]  /*1680*/  LEA.HI R10, R3, R4, RZ, 0x1e ;  /* 0x00000004030a7211 */ /* 0x000fc400078ff0ff */
[----:B------:R-:W-:Y:S01]  /*1690*/  SHF.R.S32.HI R3, RZ, 0x3, R0 ;  /* 0x00000003ff037819 */ /* 0x000fe20000011400 */
[----:B------:R-:W-:Y:S01]  /*16a0*/  IMAD.SHL.U32 R175, R177, 0x8, RZ ;  /* 0x00000008b1af7824 */ /* 0x000fe200078e00ff */
[----:B------:R-:W-:Y:S01]  /*16b0*/  SHF.R.U64 R4, R5, R2, 0xdd3f ;  /* 0x0000dd3f05047419 */ /* 0x000fe20000001202 */
[----:B------:R-:W-:Y:S01]  /*16c0*/  IMAD R0, R179, 0x8, R30 ;  /* 0x00000008b3007824 */ /* 0x000fe200078e021e */
[----:B------:R-:W-:Y:S01]  /*16d0*/  LOP3.LUT R2, R9, 0x3, RZ, 0xc0, !PT ;  /* 0x0000000309027812 */ /* 0x000fe200078ec0ff */
[----:B------:R-:W-:Y:S01]  /*16e0*/  IMAD R3, R3, 0x3, RZ ;  /* 0x0000000303037824 */ /* 0x000fe200078e02ff */
[----:B------:R-:W-:Y:S01]  /*16f0*/  LOP3.LUT R4, R4, 0xfff, RZ, 0xc0, !PT ;  /* 0x00000fff04047812 */ /* 0x000fe200078ec0ff */
[----:B------:R0:W1:Y:S01]  /*1700*/  SYNCS.PHASECHK.TRANS64.TRYWAIT P1, [R0+URZ], R181 ;  /* 0x000000b5000075a7 */ /* 0x000062000802017f */
[----:B------:R-:W-:Y:S01]  /*1710*/  LOP3.LUT R175, R175, 0x18, R2, 0xe2, !PT ;  /* 0x00000018afaf7812 */ /* 0x000fe200078ee202 */
[----:B------:R-:W-:Y:S01]  /*1720*/  IMAD.SHL.U32 R2, R2, 0x8, RZ ;  /* 0x0000000802027824 */ /* 0x000fe200078e00ff */
[----:B------:R-:W-:-:S02]  /*1730*/  SHF.R.U32.HI R4, RZ, R3, R4 ;  /* 0x00000003ff047219 */ /* 0x000fc40000011604 */
[----:B------:R-:W-:Y:S02]  /*1740*/  SHF.R.U32.HI R6, RZ, R3, R6 ;  /* 0x00000003ff067219 */ /* 0x000fe40000011606 */
[C---:B------:R-:W-:Y:S01]  /*1750*/  LOP3.LUT R5, R4.reuse, 0x7, RZ, 0xc0, !PT ;  /* 0x0000000704057812 */ /* 0x040fe200078ec0ff */
[----:B------:R-:W-:Y:S01]  /*1760*/  IMAD.SHL.U32 R4, R4, 0x100, RZ ;  /* 0x0000010004047824 */ /* 0x000fe200078e00ff */
[C---:B------:R-:W-:Y:S01]  /*1770*/  LOP3.LUT R8, R6.reuse, 0x7, RZ, 0xc0, !PT ;  /* 0x0000000706087812 */ /* 0x040fe200078ec0ff */
[----:B------:R-:W-:Y:S01]  /*1780*/  IMAD.SHL.U32 R6, R6, 0x40, RZ ;  /* 0x0000004006067824 */ /* 0x000fe200078e00ff */
[----:B------:R-:W-:Y:S02]  /*1790*/  LOP3.LUT R3, R2, 0x18, R177, 0xe2, !PT ;  /* 0x0000001802037812 */ /* 0x000fe400078ee2b1 */
[----:B------:R-:W-:Y:S02]  /*17a0*/  ISETP.NE.AND P2, PT, R5, R8, PT ;  /* 0x000000080500720c */ /* 0x000fe40003f45270 */
[----:B------:R-:W-:-:S02]  /*17b0*/  LOP3.LUT R4, R4, 0x700, RZ, 0xc0, !PT ;  /* 0x0000070004047812 */ /* 0x000fc400078ec0ff */
[----:B------:R-:W-:Y:S02]  /*17c0*/  LOP3.LUT R7, R6, 0x1c0, RZ, 0xc0, !PT ;  /* 0x000001c006077812 */ /* 0x000fe400078ec0ff */
[----:B------:R-:W-:Y:S02]  /*17d0*/  LOP3.LUT R176, R178, 0x4, RZ, 0xc0, !PT ;  /* 0x00000004b2b07812 */ /* 0x000fe400078ec0ff */
[----:B------:R-:W-:Y:S01]  /*17e0*/  LOP3.LUT R175, R175, R10, RZ, 0xfc, !PT ;  /* 0x0000000aafaf7212 */ /* 0x000fe200078efcff */
[----:B------:R-:W-:Y:S01]  /*17f0*/  IMAD.IADD R174, R4, 0x1, R7 ;  /* 0x0000000104ae7824 */ /* 0x000fe200078e0207 */
[----:B------:R-:W-:Y:S01]  /*1800*/  LOP3.LUT R173, R173, 0xe00, RZ, 0xc0, !PT ;  /* 0x00000e00adad7812 */ /* 0x000fe200078ec0ff */
[----:B------:R-:W-:Y:S01]  /*1810*/  VIADD R7, R5, 0x1 ;  /* 0x0000000105077836 */ /* 0x000fe20000000000 */
[----:B------:R-:W-:Y:S01]  /*1820*/  LOP3.LUT R172, R3, R176, RZ, 0xfc, !PT ;  /* 0x000000b003ac7212 */ /* 0x000fe200078efcff */
[----:B------:R-:W-:Y:S01]  /*1830*/  @!P2 VIADD R5, R8, 0x1 ;  /* 0x000000010805a836 */ /* 0x000fe20000000000 */
[----:B------:R-:W-:-:S02]  /*1840*/  LOP3.LUT R3, R175, UR5, RZ, 0xfc, !PT ;  /* 0x00000005af037c12 */ /* 0x000fc4000f8efcff */
[----:B------:R-:W-:Y:S01]  /*1850*/  SEL R2, R7, R8, !P2 ;  /* 0x0000000807027207 */ /* 0x000fe20005000000 */
[----:B------:R-:W-:Y:S01]  /*1860*/  IMAD.U32 R7, RZ, RZ, UR41 ;  /* 0x00000029ff077e24 */ /* 0x000fe2000f8e00ff */
[----:B------:R-:W-:Y:S01]  /*1870*/  LOP3.LUT R171, R172, R173, RZ, 0xfc, !PT ;  /* 0x000000adacab7212 */ /* 0x000fe200078efcff */
[----:B------:R-:W-:Y:S01]  /*1880*/  IMAD.IADD R13, R3, 0x1, R174 ;  /* 0x00000001030d7824 */ /* 0x000fe200078e02ae */
[----:B------:R-:W-:Y:S01]  /*1890*/  LOP3.LUT P2, RZ, R178, 0x4, RZ, 0xc0, !PT ;  /* 0x00000004b2ff7812 */ /* 0x000fe2000784c0ff */
[----:B------:R-:W-:Y:S01]  /*18a0*/  IMAD R2, R2, 0x4, R5 ;  /* 0x0000000402027824 */ /* 0x000fe200078e0205 */
[----:B------:R-:W-:Y:S01]  /*18b0*/  LOP3.LUT R183, R171, UR4, RZ, 0xfc, !PT ;  /* 0x00000004abb77c12 */ /* 0x000fe2000f8efcff */
[----:B------:R-:W-:Y:S01]  /*18c0*/  UMOV UR4, 0xffffffff ;  /* 0xffffffff00047882 */ /* 0x000fe20000000000 */
[----:B------:R-:W-:Y:S01]  /*18d0*/  LOP3.LUT P3, RZ, R9, 0x10, RZ, 0xc0, !PT ;  /* 0x0000001009ff7812 */ /* 0x000fe2000786c0ff */
[----:B------:R-:W-:Y:S01]  /*18e0*/  IMAD.SHL.U32 R20, R2, 0x40, RZ ;  /* 0x0000004002147824 */ /* 0x000fe200078e00ff */
[----:B------:R-:W-:Y:S01]  /*18f0*/  SEL R170, R170, 0x70, !P2 ;  /* 0x00000070aaaa7807 */ /* 0x000fe20005000000 */
[----:B------:R-:W-:Y:S01]  /*1900*/  IMAD R183, R183, 0x4, R30 ;  /* 0x00000004b7b77824 */ /* 0x000fe200078e021e */
[----:B------:R-:W-:Y:S01]  /*1910*/  SEL R169, R169, 0xfffffff0, !P3 ;  /* 0xfffffff0a9a97807 */ /* 0x000fe20005800000 */
[----:B------:R-:W-:Y:S01]  /*1920*/  IMAD.IADD R3, R3, 0x1, R20 ;  /* 0x0000000103037824 */ /* 0x000fe200078e0214 */
[----:B------:R-:W-:Y:S01]  /*1930*/  ISETP.NE.AND P2, PT, R7, 0x1, PT ;  /* 0x000000010700780c */ /* 0x000fe20003f45270 */
[--C-:B------:R-:W-:Y:S01]  /*1940*/  IMAD R2, R13, 0x4, R28.reuse ;  /* 0x000000040d027824 */ /* 0x100fe200078e021c */
[----:B------:R2:W3:Y:S01]  /*1950*/  LDS R24, [R183+0x200] ;  /* 0x00020000b7187984 */ /* 0x0004e20000000800 */
[----:B0-----:R-:W-:Y:S01]  /*1960*/  IMAD R0, R3, 0x4, R28 ;  /* 0x0000000403007824 */ /* 0x001fe200078e021c */
[----:B------:R-:W-:Y:S01]  /*1970*/  LOP3.LUT R7, R172, UR5, RZ, 0xfc, !PT ;  /* 0x00000005ac077c12 */ /* 0x000fe2000f8efcff */
[----:B------:R-:W-:Y:S01]  /*1980*/  IMAD.IADD R182, R183, 0x1, R170 ;  /* 0x00000001b7b67824 */ /* 0x000fe200078e02aa */
[----:B------:R2:W0:Y:S01]  /*1990*/  LDS R25, [R183+0x600] ;  /* 0x00060000b7197984 */ /* 0x0004220000000800 */
[----:B------:R-:W-:-:S02]  /*19a0*/  IMAD R13, R13, 0x4, R30 ;  /* 0x000000040d0d7824 */ /* 0x000fc400078e021e */
[----:B------:R-:W-:Y:S01]  /*19b0*/  IMAD.IADD R2, R2, 0x1, R169 ;  /* 0x0000000102027824 */ /* 0x000fe200078e02a9 */
[----:B------:R2:W4:Y:S01]  /*19c0*/  LDS R152, [R183+0x4200] ;  /* 0x00420000b7987984 */ /* 0x0005220000000800 */
[----:B------:R-:W-:Y:S02]  /*19d0*/  IMAD R14, R3, 0x4, R30 ;  /* 0x00000004030e7824 */ /* 0x000fe400078e021e */
[----:B------:R-:W-:Y:S01]  /*19e0*/  IMAD.IADD R5, R169, 0x1, R0 ;  /* 0x00000001a9057824 */ /* 0x000fe200078e0200 */
[----:B------:R2:W0:Y:S04]  /*19f0*/  LDS R153, [R183+0x4600] ;  /* 0x00460000b7997984 */ /* 0x0004280000000800 */
[----:B------:R2:W0:Y:S04]  /*1a00*/  LDS R26, [R182+0x200] ;  /* 0x00020000b61a7984 */ /* 0x0004280000000800 */
[----:B------:R2:W0:Y:S04]  /*1a10*/  LDS R27, [R182+0x600] ;  /* 0x00060000b61b7984 */ /* 0x0004280000000800 */
[----:B------:R2:W0:Y:S04]  /*1a20*/  LDS R154, [R182+0x4200] ;  /* 0x00420000b69a7984 */ /* 0x0004280000000800 */
[----:B------:R2:W0:Y:S04]  /*1a30*/  LDS R155, [R182+0x4600] ;  /* 0x00460000b69b7984 */ /* 0x0004280000000800 */
[----:B------:R2:W0:Y:S04]  /*1a40*/  LDS R0, [R13+0x20200] ;  /* 0x020200000d007984 */ /* 0x0004280000000800 */
[----:B------:R2:W0:Y:S04]  /*1a50*/  LDS R3, [R2] ;  /* 0x0000000002037984 */ /* 0x0004280000000800 */
[----:B------:R2:W0:Y:S04]  /*1a60*/  LDS R4, [R14+0x20200] ;  /* 0x020200000e047984 */ /* 0x0004280000000800 */
[----:B------:R2:W0:Y:S01]  /*1a70*/  LDS R6, [R5] ;  /* 0x0000000005067984 */ /* 0x0004220000000800 */
[----:B-1-3--:R-:W-:Y:S05]  /*1a80*/  BRA.DIV UR4, `(.L_x_22) ;  /* 0x000000da04d87947 */ /* 0x00afea000b800000 */
[C---:B------:R-:W-:Y:S01]  /*1a90*/  IMAD.IADD R21, R7.reuse, 0x1, R174 ;  /* 0x0000000107157824 */ /* 0x040fe200078e02ae */
[----:B------:R-:W-:Y:S01]  /*1aa0*/  NOP ;  /* 0x0000000000007918 */ /* 0x000fe20000000000 */
[----:B------:R-:W-:Y:S02]  /*1ab0*/  IMAD.IADD R23, R7, 0x1, R20 ;  /* 0x0000000107177824 */ /* 0x000fe400078e0214 */
[--C-:B------:R-:W-:Y:S02]  /*1ac0*/  IMAD R7, R21, 0x4, R28.reuse ;  /* 0x0000000415077824 */ /* 0x100fe400078e021c */
[----:B------:R-:W-:Y:S02]  /*1ad0*/  IMAD R9, R23, 0x4, R28 ;  /* 0x0000000417097824 */ /* 0x000fe400078e021c */
[----:B------:R-:W-:Y:S02]  /*1ae0*/  IMAD R21, R21, 0x4, R30 ;  /* 0x0000000415157824 */ /* 0x000fe400078e021e */
[----:B------:R-:W-:-:S02]  /*1af0*/  IMAD.IADD R8, R170, 0x1, R7 ;  /* 0x00000001aa087824 */ /* 0x000fc400078e0207 */
[----:B------:R-:W-:Y:S01]  /*1b00*/  IMAD R23, R23, 0x4, R30 ;  /* 0x0000000417177824 */ /* 0x000fe200078e021e */
[----:B0-----:R-:W-:Y:S01]  /*1b10*/  STS [R21+0x20200], R0 ;  /* 0x0202000015007388 */ /* 0x001fe20000000800 */
[----:B------:R-:W-:-:S03]  /*1b20*/  IMAD.IADD R7, R170, 0x1, R9 ;  /* 0x00000001aa077824 */ /* 0x000fc600078e0209 */
[----:B------:R-:W-:Y:S04]  /*1b30*/  STS [R8], R3 ;  /* 0x0000000308007388 */ /* 0x000fe80000000800 */
[----:B------:R-:W-:Y:S04]  /*1b40*/  STS [R23+0x20200], R4 ;  /* 0x0202000417007388 */ /* 0x000fe80000000800 */
[----:B------:R-:W-:Y:S04]  /*1b50*/  STS [R7], R6 ;  /* 0x0000000607007388 */ /* 0x000fe80000000800 */
[----:B------:R-:W0:Y:S04]  /*1b60*/  LDS R9, [R13+0x21200] ;  /* 0x021200000d097984 */ /* 0x000e280000000800 */
[----:B------:R-:W1:Y:S04]  /*1b70*/  LDS R11, [R2+0x1000] ;  /* 0x00100000020b7984 */ /* 0x000e680000000800 */
[----:B------:R-:W3:Y:S04]  /*1b80*/  LDS R10, [R14+0x21200] ;  /* 0x021200000e0a7984 */ /* 0x000ee80000000800 */
[----:B------:R-:W4:Y:S01]  /*1b90*/  LDS R12, [R5+0x1000] ;  /* 0x00100000050c7984 */ /* 0x000f220000000800 */
[----:B------:R-:W-:-:S03]  /*1ba0*/  NOP ;  /* 0x0000000000007918 */ /* 0x000fc60000000000 */
[----:B0-----:R-:W-:Y:S04]  /*1bb0*/  STS [R21+0x21200], R9 ;  /* 0x0212000915007388 */ /* 0x001fe80000000800 */
[----:B-1----:R-:W-:Y:S04]  /*1bc0*/  STS [R8+0x1000], R11 ;  /* 0x0010000b08007388 */ /* 0x002fe80000000800 */
[----:B---3--:R-:W-:Y:S04]  /*1bd0*/  STS [R23+0x21200], R10 ;  /* 0x0212000a17007388 */ /* 0x008fe80000000800 */
[----:B----4-:R-:W-:Y:S04]  /*1be0*/  STS [R7+0x1000], R12 ;  /* 0x0010000c07007388 */ /* 0x010fe80000000800 */
[----:B------:R-:W0:Y:S04]  /*1bf0*/  LDS R0, [R13+0x22200] ;  /* 0x022200000d007984 */ /* 0x000e280000000800 */
[----:B------:R-:W1:Y:S04]  /*1c00*/  LDS R3, [R2+0x2000] ;  /* 0x0020000002037984 */ /* 0x000e680000000800 */
[----:B------:R-:W3:Y:S04]  /*1c10*/  LDS R4, [R14+0x22200] ;  /* 0x022200000e047984 */ /* 0x000ee80000000800 */
[----:B------:R-:W4:Y:S01]  /*1c20*/  LDS R6, [R5+0x2000] ;  /* 0x0020000005067984 */ /* 0x000f220000000800 */
[----:B------:R-:W-:-:S03]  /*1c30*/  NOP ;  /* 0x0000000000007918 */ /* 0x000fc60000000000 */
[----:B0-----:R0:W-:Y:S04]  /*1c40*/  STS [R21+0x22200], R0 ;  /* 0x0222000015007388 */ /* 0x0011e80000000800 */
[----:B-1----:R0:W-:Y:S04]  /*1c50*/  STS [R8+0x2000], R3 ;  /* 0x0020000308007388 */ /* 0x0021e80000000800 */
[----:B---3--:R0:W-:Y:S04]  /*1c60*/  STS [R23+0x22200], R4 ;  /* 0x0222000417007388 */ /* 0x0081e80000000800 */
[----:B----4-:R0:W-:Y:S04]  /*1c70*/  STS [R7+0x2000], R6 ;  /* 0x0020000607007388 */ /* 0x0101e80000000800 */
[----:B------:R0:W1:Y:S04]  /*1c80*/  LDS R10, [R13+0x23200] ;  /* 0x023200000d0a7984 */ /* 0x0000680000000800 */
[----:B------:R0:W3:Y:S04]  /*1c90*/  LDS R9, [R2+0x3000] ;  /* 0x0030000002097984 */ /* 0x0000e80000000800 */
[----:B------:R0:W4:Y:S04]  /*1ca0*/  LDS R12, [R14+0x23200] ;  /* 0x023200000e0c7984 */ /* 0x0001280000000800 */
[----:B------:R0:W0:Y:S01]  /*1cb0*/  LDS R30, [R5+0x3000] ;  /* 0x00300000051e7984 */ /* 0x0000220000000800 */
[----:B------:R-:W-:Y:S01]  /*1cc0*/  NOP ;  /* 0x0000000000007918 */ /* 0x000fe20000000000 */
.L_x_331:
[----:B-1----:R-:W-:Y:S04]  /*1cd0*/  STS [R21+0x23200], R10 ;  /* 0x0232000a15007388 */ /* 0x002fe80000000800 */
[----:B---3--:R-:W-:Y:S04]  /*1ce0*/  STS [R8+0x3000], R9 ;  /* 0x0030000908007388 */ /* 0x008fe80000000800 */
[----:B----4-:R-:W-:Y:S04]  /*1cf0*/  STS [R23+0x23200], R12 ;  /* 0x0232000c17007388 */ /* 0x010fe80000000800 */
[----:B0-----:R0:W-:Y:S04]  /*1d00*/  STS [R7+0x3000], R30 ;  /* 0x0030001e07007388 */ /* 0x0011e80000000800 */
[----:B------:R-:W-:Y:S04]  /*1d10*/  LDS R160, [R183+0x300] ;  /* 0x00030000b7a07984 */ /* 0x000fe80000000800 */
[----:B------:R-:W-:Y:S04]  /*1d20*/  LDS R161, [R183+0x700] ;  /* 0x00070000b7a17984 */ /* 0x000fe80000000800 */
[----:B------:R-:W-:Y:S04]  /*1d30*/  LDS R162, [R182+0x300] ;  /* 0x00030000b6a27984 */ /* 0x000fe80000000800 */
[----:B------:R-:W1:Y:S04]  /*1d40*/  LDS R163, [R182+0x700] ;  /* 0x00070000b6a37984 */ /* 0x000e680000000800 */
[----:B------:R-:W-:Y:S04]  /*1d50*/  LDS R164, [R183+0x4300] ;  /* 0x00430000b7a47984 */ /* 0x000fe80000000800 */
[----:B------:R-:W-:Y:S04]  /*1d60*/  LDS R165, [R183+0x4700] ;  /* 0x00470000b7a57984 */ /* 0x000fe80000000800 */
[----:B------:R-:W-:Y:S04]  /*1d70*/  LDS R166, [R182+0x4300] ;  /* 0x00430000b6a67984 */ /* 0x000fe80000000800 */
[----:B------:R-:W3:Y:S01]  /*1d80*/  LDS R167, [R182+0x4700] ;  /* 0x00470000b6a77984 */ /* 0x000ee20000000800 */
[----:B------:R-:W-:Y:S01]  /*1d90*/  @!PT LDS RZ, [RZ] ;  /* 0x00000000fffff984 */ /* 0x000fe20000000800 */
[----:B------:R-:W-:Y:S01]  /*1da0*/  @!PT LDS RZ, [RZ] ;  /* 0x00000000fffff984 */ /* 0x000fe20000000800 */
[----:B------:R-:W-:Y:S01]  /*1db0*/  @!PT LDS RZ, [RZ] ;  /* 0x00000000fffff984 */ /* 0x000fe20000000800 */
[----:B------:R-:W-:Y:S01]  /*1dc0*/  @!PT LDS RZ, [RZ] ;  /* 0x00000000fffff984 */ /* 0x000fe20000000800 */
[----:B------:R4:W-:Y:S06]  /*1dd0*/  MEMBAR.ALL.CTA ;  /* 0x0000000000007992 */ /* 0x0009ec0000008000 */
[----:B----4-:R-:W4:Y:S01]  /*1de0*/  FENCE.VIEW.ASYNC.S ;  /* 0x00000000000073c6 */ /* 0x010f220000000000 */
[----:B------:R-:W-:Y:S05]  /*1df0*/  WARPSYNC.ALL ;  /* 0x0000000000007948 */ /* 0x000fea0003800000 */
[----:B------:R-:W-:Y:S01]  /*1e00*/  R2UR UR4, R28 ;  /* 0x000000001c0472ca */ /* 0x000fe200000e0000 */
[----:B----4-:R-:W-:Y:S06]  /*1e10*/  BAR.SYNC.DEFER_BLOCKING 0x2, 0x100 ;  /* 0x0084000000007b1d */ /* 0x010fec0000010000 */
[----:B------:R-:W-:-:S02]  /*1e20*/  UMOV UR7, 0xc0000040 ;  /* 0xc000004000077882 */ /* 0x000fc40000000000 */
[----:B------:R-:W-:-:S04]  /*1e30*/  UMOV UR11, UR7 ;  /* 0x00000007000b7c82 */ /* 0x000fc80008000000 */
[----:B------:R-:W-:-:S04]  /*1e40*/  USHF.R.U32.HI UR4, URZ, 0x4, UR4 ;  /* 0x000000043f047899 */ /* 0x000fc80008011604 */
[----:B------:R-:W-:-:S04]  /*1e50*/  ULOP3.LUT UR4, UR4, 0x3fff, URZ, 0xc0, !UPT ;  /* 0x00003fff04047892 */ /* 0x000fc8000f8ec03f */
[----:B------:R-:W-:-:S04]  /*1e60*/  ULOP3.LUT UR4, UR4, 0x10000, URZ, 0xfc, !UPT ;  /* 0x0001000004047892 */ /* 0x000fc8000f8efc3f */
[----:B------:R-:W-:Y:S01]  /*1e70*/  ULEA UR6, UR39, UR4, 0xa ;  /* 0x0000000427067291 */ /* 0x000fe2000f8e503f */
[----:B------:R-:W-:-:S03]  /*1e80*/  WARPGROUP.ARRIVE ;  /* 0x00000000000079c5 */ /* 0x000fc60000000000 */
[----:B------:R-:W-:-:S03]  /*1e90*/  UIADD3 UR8, UR6, 0x10, URZ ;  /* 0x0000001006087890 */ /* 0x000fc6000fffe03f */
[----:B------:R-:W-:Y:S02]  /*1ea0*/  UMOV UR10, UR6 ;  /* 0x00000006000a7c82 */ /* 0x000fe40008000000 */
[----:B------:R-:W-:Y:S01]  /*1eb0*/  HGMMA.64x128x8.F32.TF32 R88, R24, gdesc[UR4], RZ, !UPT, gsb0 ;  /* 0x05e0000418587df0 */ /* 0x000fe2000c0028ff */
[----:B------:R-:W-:Y:S02]  /*1ec0*/  UMOV UR7, 0xc0000040 ;  /* 0xc000004000077882 */ /* 0x000fe40000000000 */
[----:B------:R-:W-:Y:S02]  /*1ed0*/  WARPGROUP.DEPBAR.LE gsb0, 0x0 ;  /* 0x00008000000079c5 */ /* 0x000fe40000010000 */
[----:B0-----:R-:W-:-:S07]  /*1ee0*/  WARPGROUP.ARRIVE ;  /* 0x00000000000079c5 */ /* 0x001fce0000000000 */
[----:B------:R-:W-:Y:S01]  /*1ef0*/  HGMMA.64x128x8.F32.TF32 R24, R152, gdesc[UR8], RZ, !UPT, gsb0 ;  /* 0x05e0000898187df0 */ /* 0x000fe2000c0028ff */
[----:B------:R-:W-:Y:S01]  /*1f00*/  UMOV UR10, UR8 ;  /* 0x00000008000a7c82 */ /* 0x000fe20008000000 */
[----:B------:R-:W-:Y:S01]  /*1f10*/  UMOV UR11, 0xc0000040 ;  /* 0xc0000040000b7882 */ /* 0x000fe20000000000 */
[----:B------:R-:W-:Y:S02]  /*1f20*/  UIADD3 UR8, UR6, 0x20, URZ ;  /* 0x0000002006087890 */ /* 0x000fe4000fffe03f */
[----:B------:R-:W-:Y:S01]  /*1f30*/  UIADD3 UR6, UR6, 0x30, URZ ;  /* 0x0000003006067890 */ /* 0x000fe2000fffe03f */
[----:B------:R-:W-:Y:S02]  /*1f40*/  WARPGROUP.DEPBAR.LE gsb0, 0x0 ;  /* 0x00008000000079c5 */ /* 0x000fe40000010000 */
[----:B-1----:R-:W-:-:S06]  /*1f50*/  WARPGROUP.ARRIVE ;  /* 0x00000000000079c5 */ /* 0x002fcc0000000000 */
[----:B------:R-:W-:Y:S03]  /*1f60*/  HGMMA.64x128x8.F32.TF32 R88, R160, gdesc[UR8], R88, gsb0 ;  /* 0x05e00008a0587df0 */ /* 0x000fe60008002858 */
[----:B------:R-:W-:Y:S02]  /*1f70*/  WARPGROUP.DEPBAR.LE gsb0, 0x0 ;  /* 0x00008000000079c5 */ /* 0x000fe40000010000 */
[----:B---3--:R-:W-:-:S07]  /*1f80*/  WARPGROUP.ARRIVE ;  /* 0x00000000000079c5 */ /* 0x008fce0000000000 */
[----:B------:R-:W-:Y:S01]  /*1f90*/  HGMMA.64x128x8.F32.TF32 R24, R164, gdesc[UR8], R24, gsb0 ;  /* 0x05e00008a4187df0 */ /* 0x000fe20008002818 */
[----:B------:R-:W-:Y:S01]  /*1fa0*/  UMOV UR10, UR8 ;  /* 0x00000008000a7c82 */ /* 0x000fe20008000000 */
[----:B------:R-:W-:Y:S01]  /*1fb0*/  UMOV UR11, 0xc0000040 ;  /* 0xc0000040000b7882 */ /* 0x000fe20000000000 */
[----:B------:R-:W-:Y:S02]  /*1fc0*/  WARPGROUP.DEPBAR.LE gsb0, 0x0 ;  /* 0x00008000000079c5 */ /* 0x000fe40000010000 */
[----:B------:R-:W-:Y:S04]  /*1fd0*/  LDS R152, [R183+0x400] ;  /* 0x00040000b7987984 */ /* 0x000fe80000000800 */
[----:B------:R-:W-:Y:S04]  /*1fe0*/  LDS R153, [R183+0x800] ;  /* 0x00080000b7997984 */ /* 0x000fe80000000800 */
[----:B------:R-:W-:Y:S04]  /*1ff0*/  LDS R154, [R182+0x400] ;  /* 0x00040000b69a7984 */ /* 0x000fe80000000800 */
[----:B------:R-:W0:Y:S04]  /*2000*/  LDS R155, [R182+0x800] ;  /* 0x00080000b69b7984 */ /* 0x000e280000000800 */
[----:B------:R-:W-:Y:S04]  /*2010*/  LDS R156, [R183+0x4400] ;  /* 0x00440000b79c7984 */ /* 0x000fe80000000800 */
[----:B------:R-:W-:Y:S04]  /*2020*/  LDS R157, [R183+0x4800] ;  /* 0x00480000b79d7984 */ /* 0x000fe80000000800 */
[----:B------:R-:W-:Y:S04]  /*2030*/  LDS R158, [R182+0x4400] ;  /* 0x00440000b69e7984 */ /* 0x000fe80000000800 */
[----:B------:R-:W1:Y:S01]  /*2040*/  LDS R159, [R182+0x4800] ;  /* 0x00480000b69f7984 */ /* 0x000e620000000800 */
[----:B0-----:R-:W-:-:S06]  /*2050*/  WARPGROUP.ARRIVE ;  /* 0x00000000000079c5 */ /* 0x001fcc0000000000 */
[----:B------:R-:W-:Y:S03]  /*2060*/  HGMMA.64x128x8.F32.TF32 R88, R152, gdesc[UR8], R88, gsb0 ;  /* 0x05e0000898587df0 */ /* 0x000fe60008002858 */
[----:B------:R-:W-:Y:S02]  /*2070*/  WARPGROUP.DEPBAR.LE gsb0, 0x0 ;  /* 0x00008000000079c5 */ /* 0x000fe40000010000 */
[----:B-1----:R-:W-:-:S07]  /*2080*/  WARPGROUP.ARRIVE ;  /* 0x00000000000079c5 */ /* 0x002fce0000000000 */
[----:B------:R-:W-:Y:S03]  /*2090*/  HGMMA.64x128x8.F32.TF32 R24, R156, gdesc[UR8], R24, gsb0 ;  /* 0x05e000089c187df0 */ /* 0x000fe60008002818 */
        /* <DEDUP_REMOVED lines=15> */
[----:B------:R-:W-:Y:S05]  /*2190*/  @!P2 BRA `(.L_x_23) ;  /* 0x0000001400e0a947 */ /* 0x000fea0003800000 */
[----:B------:R-:W-:Y:S05]  /*21a0*/  @!P0 BRA `(.L_x_24) ;  /* 0x0000000000048947 */ /* 0x000fea0003800000 */
[----:B------:R-:W-:Y:S01]  /*21b0*/  BPT.TRAP 0x1 ;  /* 0x000000040000795c */ /* 0x000fe20000300000 */
.L_x_24:
[----:B------:R-:W-:Y:S05]  /*21c0*/  @P1 BRA `(.L_x_25) ;  /* 0x0000000000181947 */ /* 0x000fea0003800000 */
[----:B------:R-:W0:Y:S01]  /*21d0*/  S2UR UR6, SR_CgaCtaId ;  /* 0x00000000000679c3 */ /* 0x000e220000008800 */
[----:B------:R-:W-:Y:S02]  /*21e0*/  UMOV UR5, 0x400 ;  /* 0x0000040000057882 */ /* 0x000fe40000000000 */
[----:B0-----:R-:W-:-:S06]  /*21f0*/  ULEA UR5, UR6, UR5, 0x18 ;  /* 0x0000000506057291 */ /* 0x001fcc000f8ec03f */
[----:B------:R-:W-:-:S04]  /*2200*/  LEA R0, R179, UR5, 0x3 ;  /* 0x00000005b3007c11 */ /* 0x000fc8000f8e18ff */
[----:B------:R-:W0:Y:S02]  /*2210*/  SYNCS.PHASECHK.TRANS64.TRYWAIT P1, [R0+URZ], R181 ;  /* 0x000000b5000075a7 */ /* 0x000e24000802017f */
[----:B0-----:R-:W-:Y:S05]  /*2220*/  @!P1 BRA `(.L_x_26) ;  /* 0x000000d400b49947 */ /* 0x001fea0003800000 */
.L_x_25:
[----:B------:R-:W1:Y:S01]  /*2230*/  S2UR UR6, SR_CgaCtaId ;  /* 0x00000000000679c3 */ /* 0x000e620000008800 */
[C---:B0-----:R-:W-:Y:S01]  /*2240*/  IMAD.SHL.U32 R0, R179.reuse, 0x1000, RZ ;  /* 0x00001000b3007824 */ /* 0x041fe200078e00ff */
[----:B------:R-:W-:Y:S01]  /*2250*/  UMOV UR5, 0x400 ;  /* 0x0000040000057882 */ /* 0x000fe20000000000 */
[----:B--2---:R-:W-:-:S03]  /*2260*/  IMAD.SHL.U32 R182, R179, 0x2000, RZ ;  /* 0x00002000b3b67824 */ /* 0x004fc600078e00ff */
[----:B------:R-:W-:-:S05]  /*2270*/  LOP3.LUT R3, R0, R175, RZ, 0xfc, !PT ;  /* 0x000000af00037212 */ /* 0x000fca00078efcff */
[--C-:B------:R-:W-:Y:S02]  /*2280*/  IMAD.IADD R2, R174, 0x1, R3.reuse ;  /* 0x00000001ae027824 */ /* 0x100fe400078e0203 */
[----:B------:R-:W-:Y:S01]  /*2290*/  IMAD.IADD R3, R20, 0x1, R3 ;  /* 0x0000000114037824 */ /* 0x000fe200078e0203 */
[----:B-1----:R-:W-:-:S04]  /*22a0*/  ULEA UR9, UR6, UR5, 0x18 ;  /* 0x0000000506097291 */ /* 0x002fc8000f8ec03f */
[----:B------:R-:W-:Y:S02]  /*22b0*/  UIADD3 UR5, UR9, 0x20200, URZ ;  /* 0x0002020009057890 */ /* 0x000fe4000fffe03f */
[C---:B------:R-:W-:Y:S02]  /*22c0*/  LEA R14, R2.reuse, UR9, 0x2 ;  /* 0x00000009020e7c11 */ /* 0x040fe4000f8e10ff */
[C---:B------:R-:W-:Y:S02]  /*22d0*/  LEA R15, R3.reuse, UR9, 0x2 ;  /* 0x00000009030f7c11 */ /* 0x040fe4000f8e10ff */
[----:B------:R-:W-:Y:S02]  /*22e0*/  LEA R4, R2, UR5, 0x2 ;  /* 0x0000000502047c11 */ /* 0x000fe4000f8e10ff */
[----:B------:R-:W-:Y:S01]  /*22f0*/  LEA R6, R3, UR5, 0x2 ;  /* 0x0000000503067c11 */ /* 0x000fe2000f8e10ff */
[----:B------:R-:W0:Y:S01]  /*2300*/  LDS R2, [R14+0x20200] ;  /* 0x020200000e027984 */ /* 0x000e220000000800 */
[----:B------:R-:W-:Y:S01]  /*2310*/  LOP3.LUT R3, R0, R172, RZ, 0xfc, !PT ;  /* 0x000000ac00037212 */ /* 0x000fe200078efcff */
[C---:B------:R-:W-:Y:S01]  /*2320*/  IMAD.IADD R4, R169.reuse, 0x1, R4 ;  /* 0x00000001a9047824 */ /* 0x040fe200078e0204 */
[----:B------:R-:W-:Y:S01]  /*2330*/  LOP3.LUT R0, R182, R171, RZ, 0xfc, !PT ;  /* 0x000000abb6007212 */ /* 0x000fe200078efcff */
[----:B------:R-:W-:-:S02]  /*2340*/  IMAD.IADD R7, R169, 0x1, R6 ;  /* 0x00000001a9077824 */ /* 0x000fc400078e0206 */
[----:B------:R-:W-:Y:S01]  /*2350*/  LDS R6, [R15+0x20200] ;  /* 0x020200000f067984 */ /* 0x000fe20000000800 */
[--C-:B------:R-:W-:Y:S02]  /*2360*/  IMAD.IADD R9, R174, 0x1, R3.reuse ;  /* 0x00000001ae097824 */ /* 0x100fe400078e0203 */
[----:B------:R-:W-:Y:S01]  /*2370*/  IMAD.IADD R10, R20, 0x1, R3 ;  /* 0x00000001140a7824 */ /* 0x000fe200078e0203 */
[----:B------:R-:W1:Y:S01]  /*2380*/  LDS R5, [R4] ;  /* 0x0000000004057984 */ /* 0x000e620000000800 */
[----:B------:R-:W-:Y:S02]  /*2390*/  LEA R3, R0, UR9, 0x2 ;  /* 0x0000000900037c11 */ /* 0x000fe4000f8e10ff */
[C---:B------:R-:W-:Y:S01]  /*23a0*/  LEA R21, R9.reuse, UR9, 0x2 ;  /* 0x0000000909157c11 */ /* 0x040fe2000f8e10ff */
[----:B------:R-:W2:Y:S01]  /*23b0*/  LDS R8, [R7] ;  /* 0x0000000007087984 */ /* 0x000ea20000000800 */
[----:B------:R-:W-:Y:S01]  /*23c0*/  LEA R9, R9, UR5, 0x2 ;  /* 0x0000000509097c11 */ /* 0x000fe2000f8e10ff */
[----:B------:R-:W-:Y:S01]  /*23d0*/  IMAD.IADD R13, R170, 0x1, R3 ;  /* 0x00000001aa0d7824 */ /* 0x000fe200078e0203 */
[C---:B------:R-:W-:Y:S01]  /*23e0*/  LEA R11, R10.reuse, UR5, 0x2 ;  /* 0x000000050a0b7c11 */ /* 0x040fe2000f8e10ff */
[----:B------:R-:W-:Y:S01]  /*23f0*/  LDS R156, [R3+0x200] ;  /* 0x00020000039c7984 */ /* 0x000fe20000000800 */
[----:B------:R-:W-:Y:S01]  /*2400*/  LEA R23, R10, UR9, 0x2 ;  /* 0x000000090a177c11 */ /* 0x000fe2000f8e10ff */
[C---:B------:R-:W-:Y:S01]  /*2410*/  IMAD.IADD R0, R170.reuse, 0x1, R9 ;  /* 0x00000001aa007824 */ /* 0x040fe200078e0209 */
[----:B------:R-:W-:Y:S01]  /*2420*/  UMOV UR5, UR39 ;  /* 0x0000002700057c82 */ /* 0x000fe20008000000 */
[----:B------:R-:W-:Y:S01]  /*2430*/  LDS R157, [R3+0x600] ;  /* 0x00060000039d7984 */ /* 0x000fe20000000800 */
[----:B------:R-:W-:-:S03]  /*2440*/  IMAD.IADD R11, R170, 0x1, R11 ;  /* 0x00000001aa0b7824 */ /* 0x000fc600078e020b */
[----:B------:R-:W-:Y:S04]  /*2450*/  LDS R152, [R3+0x4200] ;  /* 0x0042000003987984 */ /* 0x000fe80000000800 */
[----:B------:R-:W-:Y:S04]  /*2460*/  LDS R153, [R3+0x4600] ;  /* 0x0046000003997984 */ /* 0x000fe80000000800 */
[----:B------:R-:W-:Y:S04]  /*2470*/  LDS R158, [R13+0x200] ;  /* 0x000200000d9e7984 */ /* 0x000fe80000000800 */
[----:B------:R-:W-:Y:S04]  /*2480*/  LDS R159, [R13+0x600] ;  /* 0x000600000d9f7984 */ /* 0x000fe80000000800 */
[----:B------:R-:W-:Y:S04]  /*2490*/  LDS R154, [R13+0x4200] ;  /* 0x004200000d9a7984 */ /* 0x000fe80000000800 */
[----:B------:R3:W-:Y:S01]  /*24a0*/  LDS R155, [R13+0x4600] ;  /* 0x004600000d9b7984 */ /* 0x0007e20000000800 */
[----:B------:R-:W-:-:S03]  /*24b0*/  NOP ;  /* 0x0000000000007918 */ /* 0x000fc60000000000 */
[----:B0-----:R-:W-:Y:S01]  /*24c0*/  STS [R21+0x20200], R2 ;  /* 0x0202000215007388 */ /* 0x001fe20000000800 */
[----:B---3--:R-:W0:Y:S03]  /*24d0*/  LDC R13, c[0x0][0x28c] ;  /* 0x0000a300ff0d7b82 */ /* 0x008e260000000800 */
[----:B-1----:R-:W-:Y:S04]  /*24e0*/  STS [R0], R5 ;  /* 0x0000000500007388 */ /* 0x002fe80000000800 */
[----:B------:R-:W-:Y:S04]  /*24f0*/  STS [R23+0x20200], R6 ;  /* 0x0202000617007388 */ /* 0x000fe80000000800 */
[----:B--2---:R-:W-:Y:S04]  /*2500*/  STS [R11], R8 ;  /* 0x000000080b007388 */ /* 0x004fe80000000800 */
[----:B------:R-:W1:Y:S04]  /*2510*/  LDS R3, [R14+0x21200] ;  /* 0x021200000e037984 */ /* 0x000e680000000800 */
[----:B------:R-:W2:Y:S04]  /*2520*/  LDS R9, [R4+0x1000] ;  /* 0x0010000004097984 */ /* 0x000ea80000000800 */
[----:B------:R-:W3:Y:S01]  /*2530*/  LDS R10, [R15+0x21200] ;  /* 0x021200000f0a7984 */ /* 0x000ee20000000800 */
[----:B0-----:R-:W-:-:S03]  /*2540*/  ISETP.GE.AND P1, PT, R13, 0x41, PT ;  /* 0x000000410d00780c */ /* 0x001fc60003f26270 */
[----:B------:R-:W0:Y:S01]  /*2550*/  LDS R12, [R7+0x1000] ;  /* 0x00100000070c7984 */ /* 0x000e220000000800 */
[----:B------:R-:W-:-:S03]  /*2560*/  NOP ;  /* 0x0000000000007918 */ /* 0x000fc60000000000 */
[----:B-1----:R-:W-:Y:S04]  /*2570*/  STS [R21+0x21200], R3 ;  /* 0x0212000315007388 */ /* 0x002fe80000000800 */
[----:B--2---:R-:W-:Y:S04]  /*2580*/  STS [R0+0x1000], R9 ;  /* 0x0010000900007388 */ /* 0x004fe80000000800 */
[----:B---3--:R-:W-:Y:S04]  /*2590*/  STS [R23+0x21200], R10 ;  /* 0x0212000a17007388 */ /* 0x008fe80000000800 */
[----:B0-----:R-:W-:Y:S04]  /*25a0*/  STS [R11+0x1000], R12 ;  /* 0x0010000c0b007388 */ /* 0x001fe80000000800 */
[----:B------:R-:W0:Y:S04]  /*25b0*/  LDS R2, [R14+0x22200] ;  /* 0x022200000e027984 */ /* 0x000e280000000800 */
[----:B------:R-:W1:Y:S04]  /*25c0*/  LDS R5, [R4+0x2000] ;  /* 0x0020000004057984 */ /* 0x000e680000000800 */
[----:B------:R-:W2:Y:S04]  /*25d0*/  LDS R6, [R15+0x22200] ;  /* 0x022200000f067984 */ /* 0x000ea80000000800 */
[----:B------:R-:W3:Y:S01]  /*25e0*/  LDS R8, [R7+0x2000] ;  /* 0x0020000007087984 */ /* 0x000ee20000000800 */
[----:B------:R-:W-:-:S03]  /*25f0*/  NOP ;  /* 0x0000000000007918 */ /* 0x000fc60000000000 */
[----:B0-----:R-:W-:Y:S04]  /*2600*/  STS [R21+0x22200], R2 ;  /* 0x0222000215007388 */ /* 0x001fe80000000800 */
[----:B-1----:R-:W-:Y:S04]  /*2610*/  STS [R0+0x2000], R5 ;  /* 0x0020000500007388 */ /* 0x002fe80000000800 */
[----:B--2---:R-:W-:Y:S04]  /*2620*/  STS [R23+0x22200], R6 ;  /* 0x0222000617007388 */ /* 0x004fe80000000800 */
[----:B---3--:R-:W-:Y:S04]  /*2630*/  STS [R11+0x2000], R8 ;  /* 0x002000080b007388 */ /* 0x008fe80000000800 */
[----:B------:R-:W0:Y:S04]  /*2640*/  LDS R3, [R14+0x23200] ;  /* 0x023200000e037984 */ /* 0x000e280000000800 */
[----:B------:R-:W1:Y:S04]  /*2650*/  LDS R9, [R4+0x3000] ;  /* 0x0030000004097984 */ /* 0x000e680000000800 */
[----:B------:R-:W2:Y:S04]  /*2660*/  LDS R10, [R15+0x23200] ;  /* 0x023200000f0a7984 */ /* 0x000ea80000000800 */
[----:B------:R-:W3:Y:S01]  /*2670*/  LDS R12, [R7+0x3000] ;  /* 0x00300000070c7984 */ /* 0x000ee20000000800 */
[----:B------:R-:W-:-:S03]  /*2680*/  NOP ;  /* 0x0000000000007918 */ /* 0x000fc60000000000 */
[----:B0-----:R0:W-:Y:S04]  /*2690*/  STS [R21+0x23200], R3 ;  /* 0x0232000315007388 */ /* 0x0011e80000000800 */
[----:B-1----:R0:W-:Y:S04]  /*26a0*/  STS [R0+0x3000], R9 ;  /* 0x0030000900007388 */ /* 0x0021e80000000800 */
[----:B--2---:R0:W-:Y:S04]  /*26b0*/  STS [R23+0x23200], R10 ;  /* 0x0232000a17007388 */ /* 0x0041e80000000800 */
[----:B---3--:R0:W-:Y:S01]  /*26c0*/  STS [R11+0x3000], R12 ;  /* 0x0030000c0b007388 */ /* 0x0081e20000000800 */
[----:B------:R-:W-:Y:S05]  /*26d0*/  @!P1 BRA `(.L_x_27) ;  /* 0x0000000c00109947 */ /* 0x000fea0003800000 */
[----:B------:R-:W-:Y:S01]  /*26e0*/  R2UR UR7, R179 ;  /* 0x00000000b30772ca */ /* 0x000fe200000e0000 */
[----:B------:R-:W-:Y:S01]  /*26f0*/  UIADD3 UR6, UR41, -0x1, URZ ;  /* 0xffffffff29067890 */ /* 0x000fe2000fffe03f */
[----:B------:R-:W-:-:S13]  /*2700*/  UMOV UR5, UR39 ;  /* 0x0000002700057c82 */ /* 0x000fda0008000000 */
.L_x_36:
[----:B------:R-:W-:-:S04]  /*2710*/  UIADD3 UR8, UR7, 0x1, URZ ;  /* 0x0000000107087890 */ /* 0x000fc8000fffe03f */
[----:B------:R-:W-:-:S04]  /*2720*/  UISETP.NE.AND UP0, UPT, UR8, 0x4, UPT ;  /* 0x000000040800788c */ /* 0x000fc8000bf05270 */
[----:B------:R-:W-:Y:S02]  /*2730*/  USEL UR9, URZ, 0x1, UP0 ;  /* 0x000000013f097887 */ /* 0x000fe40008000000 */
[----:B------:R-:W-:-:S04]  /*2740*/  USEL UR8, UR8, URZ, UP0 ;  /* 0x0000003f08087287 */ /* 0x000fc80008000000 */
[----:B------:R-:W-:Y:S02]  /*2750*/  LOP3.LUT R180, R180, UR9, RZ, 0x3c, !PT ;  /* 0x00000009b4b47c12 */ /* 0x000fe4000f8e3cff */
[----:B------:R-:W-:Y:S01]  /*2760*/  IMAD.U32 R179, RZ, RZ, UR8 ;  /* 0x00000008ffb37e24 */ /* 0x000fe2000f8e00ff */
[----:B------:R-:W-:Y:S06]  /*2770*/  @!P0 BRA `(.L_x_28) ;  /* 0x0000000000048947 */ /* 0x000fec0003800000 */
[----:B------:R-:W-:Y:S01]  /*2780*/  BPT.TRAP 0x1 ;  /* 0x000000040000795c */ /* 0x000fe20000300000 */
.L_x_28:
[----:B0-----:R-:W0:Y:S01]  /*2790*/  S2R R0, SR_TID.X ;  /* 0x0000000000007919 */ /* 0x001e220000002100 */
[----:B------:R-:W1:Y:S01]  /*27a0*/  S2UR UR8, SR_CgaCtaId ;  /* 0x00000000000879c3 */ /* 0x000e620000008800 */
[----:B------:R-:W-:Y:S01]  /*27b0*/  UMOV UR9, 0x400 ;  /* 0x0000040000097882 */ /* 0x000fe20000000000 */
[----:B------:R-:W-:Y:S01]  /*27c0*/  SHF.L.U32 R5, R180, 0x1f, RZ ;  /* 0x0000001fb4057819 */ /* 0x000fe200000006ff */
[----:B------:R-:W-:Y:S01]  /*27d0*/  ULEA UR10, UR7, UR4, 0xa ;  /* 0x00000004070a7291 */ /* 0x000fe2000f8e503f */
[----:B------:R-:W-:Y:S02]  /*27e0*/  UMOV UR11, 0xc0000040 ;  /* 0xc0000040000b7882 */ /* 0x000fe40000000000 */
[----:B------:R-:W-:-:S04]  /*27f0*/  UMOV UR15, UR11 ;  /* 0x0000000b000f7c82 */ /* 0x000fc80008000000 */
[----:B------:R-:W-:Y:S01]  /*2800*/  UMOV UR14, UR10 ;  /* 0x0000000a000e7c82 */ /* 0x000fe20008000000 */
[----:B-1----:R-:W-:Y:S02]  /*2810*/  ULEA UR9, UR8, UR9, 0x18 ;  /* 0x0000000908097291 */ /* 0x002fe4000f8ec03f */
[----:B------:R-:W-:Y:S01]  /*2820*/  UIADD3 UR8, UR10, 0x10, URZ ;  /* 0x000000100a087890 */ /* 0x000fe2000fffe03f */
[C---:B0-----:R-:W-:Y:S01]  /*2830*/  IMAD.SHL.U32 R173, R0.reuse, 0x10, RZ ;  /* 0x0000001000ad7824 */ /* 0x041fe200078e00ff */
[----:B------:R-:W-:Y:S01]  /*2840*/  SHF.R.U32.HI R178, RZ, 0x2, R0 ;  /* 0x00000002ffb27819 */ /* 0x000fe20000011600 */
[----:B------:R-:W-:-:S03]  /*2850*/  IMAD.SHL.U32 R0, R0, 0x8, RZ ;  /* 0x0000000800007824 */ /* 0x000fc600078e00ff */
[----:B------:R-:W-:Y:S02]  /*2860*/  LOP3.LUT R173, R173, 0xe00, RZ, 0xc0, !PT ;  /* 0x00000e00adad7812 */ /* 0x000fe400078ec0ff */
[C---:B------:R-:W-:Y:S02]  /*2870*/  LOP3.LUT R176, R178.reuse, 0x4, RZ, 0xc0, !PT ;  /* 0x00000004b2b07812 */ /* 0x040fe400078ec0ff */
[----:B------:R-:W-:Y:S02]  /*2880*/  LOP3.LUT R177, R178, 0x3, RZ, 0xc0, !PT ;  /* 0x00000003b2b17812 */ /* 0x000fe400078ec0ff */
[----:B------:R-:W-:-:S04]  /*2890*/  LOP3.LUT R2, R173, R176, RZ, 0xfc, !PT ;  /* 0x000000b0ad027212 */ /* 0x000fc800078efcff */
[----:B------:R-:W-:Y:S02]  /*28a0*/  LOP3.LUT R3, R2, R177, RZ, 0xfc, !PT ;  /* 0x000000b102037212 */ /* 0x000fe400078efcff */
[----:B------:R-:W-:Y:S02]  /*28b0*/  LEA R2, R179, UR9, 0x3 ;  /* 0x00000009b3027c11 */ /* 0x000fe4000f8e18ff */
[----:B------:R-:W-:Y:S01]  /*28c0*/  LOP3.LUT R0, R3, 0x18, R0, 0xf8, !PT ;  /* 0x0000001803007812 */ /* 0x000fe200078ef800 */
[----:B------:R-:W-:Y:S01]  /*28d0*/  IMAD.U32 R3, RZ, RZ, UR7 ;  /* 0x00000007ff037e24 */ /* 0x000fe2000f8e00ff */
[----:B------:R0:W1:Y:S03]  /*28e0*/  SYNCS.PHASECHK.TRANS64.TRYWAIT P1, [R2+URZ], R5 ;  /* 0x00000005020075a7 */ /* 0x000066000802017f */
[----:B------:R-:W-:-:S05]  /*28f0*/  IMAD R0, R3, 0x2000, R0 ;  /* 0x0000200003007824 */ /* 0x000fca00078e0200 */
[----:B------:R-:W-:-:S05]  /*2900*/  LEA R3, R0, UR9, 0x2 ;  /* 0x0000000900037c11 */ /* 0x000fca000f8e10ff */
[----:B------:R-:W-:Y:S01]  /*2910*/  IMAD.IADD R0, R170, 0x1, R3 ;  /* 0x00000001aa007824 */ /* 0x000fe200078e0203 */
[----:B------:R-:W-:Y:S04]  /*2920*/  LDS R160, [R3+0x300] ;  /* 0x0003000003a07984 */ /* 0x000fe80000000800 */
[----:B------:R-:W-:Y:S04]  /*2930*/  LDS R161, [R3+0x700] ;  /* 0x0007000003a17984 */ /* 0x000fe80000000800 */
[----:B------:R-:W-:Y:S04]  /*2940*/  LDS R164, [R3+0x4300] ;  /* 0x0043000003a47984 */ /* 0x000fe80000000800 */
[----:B------:R-:W-:Y:S04]  /*2950*/  LDS R165, [R3+0x4700] ;  /* 0x0047000003a57984 */ /* 0x000fe80000000800 */
[----:B------:R-:W-:Y:S04]  /*2960*/  LDS R162, [R0+0x300] ;  /* 0x0003000000a27984 */ /* 0x000fe80000000800 */
[----:B------:R-:W2:Y:S04]  /*2970*/  LDS R163, [R0+0x700] ;  /* 0x0007000000a37984 */ /* 0x000ea80000000800 */
[----:B------:R-:W-:Y:S04]  /*2980*/  LDS R166, [R0+0x4300] ;  /* 0x0043000000a67984 */ /* 0x000fe80000000800 */
[----:B------:R-:W3:Y:S01]  /*2990*/  LDS R167, [R0+0x4700] ;  /* 0x0047000000a77984 */ /* 0x000ee20000000800 */
[----:B------:R-:W-:Y:S01]  /*29a0*/  @!PT LDS RZ, [RZ] ;  /* 0x00000000fffff984 */ /* 0x000fe20000000800 */
[----:B------:R-:W-:Y:S01]  /*29b0*/  @!PT LDS RZ, [RZ] ;  /* 0x00000000fffff984 */ /* 0x000fe20000000800 */
[----:B------:R-:W-:Y:S01]  /*29c0*/  @!PT LDS RZ, [RZ] ;  /* 0x00000000fffff984 */ /* 0x000fe20000000800 */
[----:B------:R-:W-:Y:S01]  /*29d0*/  @!PT LDS RZ, [RZ] ;  /* 0x00000000fffff984 */ /* 0x000fe20000000800 */
[----:B------:R4:W-:Y:S06]  /*29e0*/  MEMBAR.ALL.CTA ;  /* 0x0000000000007992 */ /* 0x0009ec0000008000 */
[----:B----4-:R-:W4:Y:S02]  /*29f0*/  FENCE.VIEW.ASYNC.S ;  /* 0x00000000000073c6 */ /* 0x010f240000000000 */
[----:B----4-:R-:W-:Y:S06]  /*2a00*/  BAR.SYNC.DEFER_BLOCKING 0x2, 0x100 ;  /* 0x0084000000007b1d */ /* 0x010fec0000010000 */
[----:B------:R-:W-:-:S06]  /*2a10*/  WARPGROUP.ARRIVE ;  /* 0x00000000000079c5 */ /* 0x000fcc0000000000 */
[----:B------:R-:W-:Y:S03]  /*2a20*/  HGMMA.64x128x8.F32.TF32 R88, R156, gdesc[UR8], R88, gsb0 ;  /* 0x05e000089c587df0 */ /* 0x000fe60008002858 */
[----:B------:R-:W-:Y:S02]  /*2a30*/  WARPGROUP.DEPBAR.LE gsb0, 0x0 ;  /* 0x00008000000079c5 */ /* 0x000fe40000010000 */
[----:B------:R-:W-:-:S07]  /*2a40*/  WARPGROUP.ARRIVE ;  /* 0x00000000000079c5 */ /* 0x000fce0000000000 */
[----:B------:R-:W-:Y:S01]  /*2a50*/  HGMMA.64x128x8.F32.TF32 R24, R152, gdesc[UR12], R24, gsb0 ;  /* 0x05e0000c98187df0 */ /* 0x000fe20008002818 */
[----:B------:R-:W-:Y:S01]  /*2a60*/  UMOV UR14, UR8 ;  /* 0x00000008000e7c82 */ /* 0x000fe20008000000 */
[----:B------:R-:W-:Y:S01]  /*2a70*/  UMOV UR15, 0xc0000040 ;  /* 0xc0000040000f7882 */ /* 0x000fe20000000000 */
[----:B------:R-:W-:Y:S02]  /*2a80*/  WARPGROUP.DEPBAR.LE gsb0, 0x0 ;  /* 0x00008000000079c5 */ /* 0x000fe40000010000 */
[----:B--2---:R-:W-:-:S07]  /*2a90*/  WARPGROUP.ARRIVE ;  /* 0x00000000000079c5 */ /* 0x004fce0000000000 */
[----:B------:R-:W-:Y:S03]  /*2aa0*/  HGMMA.64x128x8.F32.TF32 R88, R160, gdesc[UR12], R88, gsb0 ;  /* 0x05e0000ca0587df0 */ /* 0x000fe60008002858 */
[----:B------:R-:W-:Y:S02]  /*2ab0*/  WARPGROUP.DEPBAR.LE gsb0, 0x0 ;  /* 0x00008000000079c5 */ /* 0x000fe40000010000 */
[----:B---3--:R-:W-:-:S07]  /*2ac0*/  WARPGROUP.ARRIVE ;  /* 0x00000000000079c5 */ /* 0x008fce0000000000 */
[----:B------:R-:W-:Y:S03]  /*2ad0*/  HGMMA.64x128x8.F32.TF32 R24, R164, gdesc[UR12], R24, gsb0 ;  /* 0x05e0000ca4187df0 */ /* 0x000fe60008002818 */
[----:B------:R-:W-:Y:S02]  /*2ae0*/  WARPGROUP.DEPBAR.LE gsb0, 0x0 ;  /* 0x00008000000079c5 */ /* 0x000fe40000010000 */
[----:B------:R0:W2:Y:S04]  /*2af0*/  LDS R152, [R3+0x400] ;  /* 0x0004000003987984 */ /* 0x0000a80000000800 */
[----:B------:R0:W3:Y:S04]  /*2b00*/  LDS R153, [R3+0x800] ;  /* 0x0008000003997984 */ /* 0x0000e80000000800 */
[----:B------:R0:W4:Y:S04]  /*2b10*/  LDS R154, [R0+0x400] ;  /* 0x00040000009a7984 */ /* 0x0001280000000800 */
[----:B------:R0:W0:Y:S04]  /*2b20*/  LDS R155, [R0+0x800] ;  /* 0x00080000009b7984 */ /* 0x0000280000000800 */
[----:B------:R0:W0:Y:S04]  /*2b30*/  LDS R156, [R3+0x4400] ;  /* 0x00440000039c7984 */ /* 0x0000280000000800 */
[----:B------:R0:W0:Y:S04]  /*2b40*/  LDS R157, [R3+0x4800] ;  /* 0x00480000039d7984 */ /* 0x0000280000000800 */
[----:B------:R0:W0:Y:S04]  /*2b50*/  LDS R158, [R0+0x4400] ;  /* 0x00440000009e7984 */ /* 0x0000280000000800 */
[----:B------:R0:W0:Y:S01]  /*2b60*/  LDS R159, [R0+0x4800] ;  /* 0x00480000009f7984 */ /* 0x0000220000000800 */
[----:B-1----:R-:W-:Y:S05]  /*2b70*/  @!P0 BRA `(.L_x_29) ;  /* 0x0000000000048947 */ /* 0x002fea0003800000 */
[----:B------:R-:W-:Y:S01]  /*2b80*/  BPT.TRAP 0x1 ;  /* 0x000000040000795c */ /* 0x000fe20000300000 */
.L_x_29:
[----:B------:R-:W-:Y:S02]  /*2b90*/  UISETP.GT.U32.AND UP0, UPT, UR40, 0x1, UPT ;  /* 0x000000012800788c */ /* 0x000fe4000bf04070 */
[----:B------:R-:W-:-:S04]  /*2ba0*/  ULEA UR7, UR5, UR9, 0x3 ;  /* 0x0000000905077291 */ /* 0x000fc8000f8e183f */
[----:B------:R-:W-:Y:S01]  /*2bb0*/  UIADD3 UR7, UR7, 0x20, URZ ;  /* 0x0000002007077890 */ /* 0x000fe2000fffe03f */
[----:B------:R-:W-:-:S03]  /*2bc0*/  PLOP3.LUT P2, PT, PT, PT, UP0, 0x80, 0x0 ;  /* 0x000000000000781c */ /* 0x000fc60003f4f008 */
[----:B------:R-:W-:-:S09]  /*2bd0*/  UPRMT UR7, URZ, 0x654, UR7 ;  /* 0x000006543f077896 */ /* 0x000fd20008000007 */
[----:B------:R-:W-:Y:S01]  /*2be0*/  SYNCS.ARRIVE.TRANS64.RED.A1T0 RZ, [UR7], RZ ;  /* 0x000000ffffff79a7 */ /* 0x000fe20008100407 */
[----:B------:R-:W-:Y:S05]  /*2bf0*/  @P2 BRA `(.L_x_30) ;  /* 0x0000000000042947 */ /* 0x000fea0003800000 */
[----:B------:R-:W-:Y:S01]  /*2c00*/  BPT.TRAP 0x1 ;  /* 0x000000040000795c */ /* 0x000fe20000300000 */
.L_x_30:
[----:B------:R-:W-:Y:S01]  /*2c10*/  UIADD3 UR8, UR10, 0x20, URZ ;  /* 0x000000200a087890 */ /* 0x000fe2000fffe03f */
[----:B0-234-:R-:W-:Y:S01]  /*2c20*/  WARPGROUP.ARRIVE ;  /* 0x00000000000079c5 */ /* 0x01dfe20000000000 */
[----:B------:R-:W-:Y:S01]  /*2c30*/  UMOV UR15, 0xc0000040 ;  /* 0xc0000040000f7882 */ /* 0x000fe20000000000 */
[----:B------:R-:W-:-:S04]  /*2c40*/  UIADD3 UR5, UR5, 0x1, URZ ;  /* 0x0000000105057890 */ /* 0x000fc8000fffe03f */
[----:B------:R-:W-:Y:S01]  /*2c50*/  UMOV UR14, UR8 ;  /* 0x00000008000e7c82 */ /* 0x000fe20008000000 */
[----:B------:R-:W-:Y:S01]  /*2c60*/  UISETP.NE.AND UP0, UPT, UR5, 0x4, UPT ;  /* 0x000000040500788c */ /* 0x000fe2000bf05270 */
[----:B------:R-:W-:Y:S03]  /*2c70*/  HGMMA.64x128x8.F32.TF32 R88, R152, gdesc[UR12], R88, gsb0 ;  /* 0x05e0000c98587df0 */ /* 0x000fe60008002858 */
[----:B------:R-:W-:Y:S01]  /*2c80*/  USEL UR5, UR5, URZ, UP0 ;  /* 0x0000003f05057287 */ /* 0x000fe20008000000 */
[----:B------:R-:W-:Y:S02]  /*2c90*/  WARPGROUP.DEPBAR.LE gsb0, 0x0 ;  /* 0x00008000000079c5 */ /* 0x000fe40000010000 */
[----:B------:R-:W-:-:S06]  /*2ca0*/  WARPGROUP.ARRIVE ;  /* 0x00000000000079c5 */ /* 0x000fcc0000000000 */
[----:B------:R-:W-:Y:S03]  /*2cb0*/  HGMMA.64x128x8.F32.TF32 R24, R156, gdesc[UR12], R24, gsb0 ;  /* 0x05e0000c9c187df0 */ /* 0x000fe60008002818 */
[----:B------:R-:W-:Y:S02]  /*2cc0*/  WARPGROUP.DEPBAR.LE gsb0, 0x0 ;  /* 0x00008000000079c5 */ /* 0x000fe40000010000 */
[----:B------:R0:W1:Y:S04]  /*2cd0*/  LDS R164, [R3+0x500] ;  /* 0x0005000003a47984 */ /* 0x0000680000000800 */
[----:B------:R0:W2:Y:S04]  /*2ce0*/  LDS R165, [R3+0x900] ;  /* 0x0009000003a57984 */ /* 0x0000a80000000800 */
[----:B------:R0:W3:Y:S04]  /*2cf0*/  LDS R160, [R3+0x4500] ;  /* 0x0045000003a07984 */ /* 0x0000e80000000800 */
[----:B------:R0:W4:Y:S04]  /*2d00*/  LDS R161, [R3+0x4900] ;  /* 0x0049000003a17984 */ /* 0x0001280000000800 */
[----:B------:R0:W0:Y:S04]  /*2d10*/  LDS R166, [R0+0x500] ;  /* 0x0005000000a67984 */ /* 0x0000280000000800 */
[----:B------:R0:W0:Y:S04]  /*2d20*/  LDS R167, [R0+0x900] ;  /* 0x0009000000a77984 */ /* 0x0000280000000800 */
[----:B------:R0:W0:Y:S04]  /*2d30*/  LDS R162, [R0+0x4500] ;  /* 0x0045000000a27984 */ /* 0x0000280000000800 */
[----:B------:R0:W0:Y:S01]  /*2d40*/  LDS R163, [R0+0x4900] ;  /* 0x0049000000a37984 */ /* 0x0000220000000800 */
[----:B------:R-:W-:Y:S05]  /*2d50*/  @!P0 BRA `(.L_x_31) ;  /* 0x0000000000048947 */ /* 0x000fea0003800000 */
[----:B------:R-:W-:Y:S01]  /*2d60*/  BPT.TRAP 0x1 ;  /* 0x000000040000795c */ /* 0x000fe20000300000 */
.L_x_31:
[C---:B------:R-:W-:Y:S01]  /*2d70*/  IMAD.SHL.U32 R8, R179.reuse, 0x1000, RZ ;  /* 0x00001000b3087824 */ /* 0x040fe200078e00ff */
[----:B------:R-:W-:Y:S01]  /*2d80*/  BSSY B0, `(.L_x_32) ;  /* 0x000000a000007945 */ /* 0x000fe20003800000 */
[----:B------:R-:W-:Y:S02]  /*2d90*/  IMAD.SHL.U32 R182, R179, 0x2000, RZ ;  /* 0x00002000b3b67824 */ /* 0x000fe400078e00ff */
[----:B------:R-:W-:Y:S01]  /*2da0*/  IMAD.U32 R6, RZ, RZ, UR9 ;  /* 0x00000009ff067e24 */ /* 0x000fe2000f8e00ff */
[----:B0-----:R-:W-:Y:S02]  /*2db0*/  LOP3.LUT R3, R8, R175, RZ, 0xfc, !PT ;  /* 0x000000af08037212 */ /* 0x001fe400078efcff */
[----:B------:R-:W-:Y:S01]  /*2dc0*/  LOP3.LUT R0, R182, R171, RZ, 0xfc, !PT ;  /* 0x000000abb6007212 */ /* 0x000fe200078efcff */
[----:B------:R-:W-:Y:S02]  /*2dd0*/  VIADD R6, R6, 0x20200 ;  /* 0x0002020006067836 */ /* 0x000fe40000000000 */
[----:B------:R-:W-:Y:S01]  /*2de0*/  IMAD.IADD R9, R174, 0x1, R3 ;  /* 0x00000001ae097824 */ /* 0x000fe200078e0203 */
[----:B------:R-:W-:Y:S06]  /*2df0*/  @P1 BRA `(.L_x_33) ;  /* 0x0000000000081947 */ /* 0x000fec0003800000 */
[----:B------:R-:W0:Y:S02]  /*2e00*/  SYNCS.PHASECHK.TRANS64.TRYWAIT P1, [R2+URZ], R5 ;  /* 0x00000005020075a7 */ /* 0x000e24000802017f */
[----:B0-----:R-:W-:Y:S05]  /*2e10*/  @!P1 BRA `(.L_x_34) ;  /* 0x000000c800cc9947 */ /* 0x001fea0003800000 */
.L_x_33:
[----:B------:R-:W-:Y:S05]  /*2e20*/  BSYNC B0 ;  /* 0x0000000000007941 */ /* 0x000fea0003800000 */
.L_x_32:
[----:B------:R-:W-:Y:S01]  /*2e30*/  IMAD.IADD R3, R20, 0x1, R3 ;  /* 0x0000000114037824 */ /* 0x000fe200078e0203 */
[----:B------:R-:W-:Y:S01]  /*2e40*/  LEA R5, R0, UR9, 0x2 ;  /* 0x0000000900057c11 */ /* 0x000fe2000f8e10ff */
[C-C-:B------:R-:W-:Y:S01]  /*2e50*/  IMAD R10, R9.reuse, 0x4, R6.reuse ;  /* 0x00000004090a7824 */ /* 0x140fe200078e0206 */
[----:B------:R-:W-:Y:S01]  /*2e60*/  LEA R9, R9, UR9, 0x2 ;  /* 0x0000000909097c11 */ /* 0x000fe2000f8e10ff */
[C---:B------:R-:W-:Y:S01]  /*2e70*/  IMAD R12, R3.reuse, 0x4, R6 ;  /* 0x00000004030c7824 */ /* 0x040fe200078e0206 */
[----:B------:R-:W-:Y:S01]  /*2e80*/  LEA R11, R3, UR9, 0x2 ;  /* 0x00000009030b7c11 */ /* 0x000fe2000f8e10ff */
[----:B------:R-:W-:Y:S01]  /*2e90*/  IMAD.IADD R7, R170, 0x1, R5 ;  /* 0x00000001aa077824 */ /* 0x000fe200078e0205 */
[----:B------:R-:W-:Y:S01]  /*2ea0*/  UMOV UR7, 0xffffffff ;  /* 0xffffffff00077882 */ /* 0x000fe20000000000 */
[C---:B------:R-:W-:Y:S01]  /*2eb0*/  IMAD.IADD R10, R169.reuse, 0x1, R10 ;  /* 0x00000001a90a7824 */ /* 0x040fe200078e020a */
[----:B------:R-:W0:Y:S01]  /*2ec0*/  LDS R0, [R9+0x20200] ;  /* 0x0202000009007984 */ /* 0x000e220000000800 */
[----:B------:R-:W-:-:S03]  /*2ed0*/  IMAD.IADD R12, R169, 0x1, R12 ;  /* 0x00000001a90c7824 */ /* 0x000fc600078e020c */
[----:B------:R-:W0:Y:S04]  /*2ee0*/  LDS R3, [R11+0x20200] ;  /* 0x020200000b037984 */ /* 0x000e280000000800 */
[----:B------:R-:W0:Y:S04]  /*2ef0*/  LDS R158, [R7+0x200] ;  /* 0x00020000079e7984 */ /* 0x000e280000000800 */
[----:B------:R-:W0:Y:S04]  /*2f00*/  LDS R159, [R7+0x600] ;  /* 0x00060000079f7984 */ /* 0x000e280000000800 */
[----:B------:R-:W0:Y:S04]  /*2f10*/  LDS R154, [R7+0x4200] ;  /* 0x00420000079a7984 */ /* 0x000e280000000800 */
[----:B------:R-:W0:Y:S04]  /*2f20*/  LDS R155, [R7+0x4600] ;  /* 0x00460000079b7984 */ /* 0x000e280000000800 */
[----:B------:R-:W0:Y:S04]  /*2f30*/  LDS R2, [R10] ;  /* 0x000000000a027984 */ /* 0x000e280000000800 */
[----:B------:R-:W0:Y:S04]  /*2f40*/  LDS R4, [R12] ;  /* 0x000000000c047984 */ /* 0x000e280000000800 */
[----:B------:R-:W0:Y:S04]  /*2f50*/  LDS R156, [R5+0x200] ;  /* 0x00020000059c7984 */ /* 0x000e280000000800 */
[----:B------:R-:W0:Y:S04]  /*2f60*/  LDS R157, [R5+0x600] ;  /* 0x00060000059d7984 */ /* 0x000e280000000800 */
[----:B------:R-:W0:Y:S04]  /*2f70*/  LDS R152, [R5+0x4200] ;  /* 0x0042000005987984 */ /* 0x000e280000000800 */
[----:B------:R1:W0:Y:S02]  /*2f80*/  LDS R153, [R5+0x4600] ;  /* 0x0046000005997984 */ /* 0x0002240000000800 */
[----:B-1----:R-:W-:Y:S01]  /*2f90*/  LOP3.LUT R5, R8, R172, RZ, 0xfc, !PT ;  /* 0x000000ac08057212 */ /* 0x002fe200078efcff */
[----:B------:R-:W-:Y:S06]  /*2fa0*/  BRA.DIV UR7, `(.L_x_35) ;  /* 0x000000ca077c7947 */ /* 0x000fec000b800000 */
[--C-:B------:R-:W-:Y:S01]  /*2fb0*/  IMAD.IADD R13, R174, 0x1, R5.reuse ;  /* 0x00000001ae0d7824 */ /* 0x100fe200078e0205 */
[----:B------:R-:W-:Y:S01]  /*2fc0*/  NOP ;  /* 0x0000000000007918 */ /* 0x000fe20000000000 */
[----:B------:R-:W-:Y:S02]  /*2fd0*/  IMAD.IADD R5, R20, 0x1, R5 ;  /* 0x0000000114057824 */ /* 0x000fe400078e0205 */
[C-C-:B------:R-:W-:Y:S01]  /*2fe0*/  IMAD R21, R13.reuse, 0x4, R6.reuse ;  /* 0x000000040d157824 */ /* 0x140fe200078e0206 */
[----:B------:R-:W-:Y:S01]  /*2ff0*/  LEA R13, R13, UR9, 0x2 ;  /* 0x000000090d0d7c11 */ /* 0x000fe2000f8e10ff */
[C---:B------:R-:W-:Y:S01]  /*3000*/  IMAD R23, R5.reuse, 0x4, R6 ;  /* 0x0000000405177824 */ /* 0x040fe200078e0206 */
[----:B------:R-:W-:Y:S01]  /*3010*/  LEA R14, R5, UR9, 0x2 ;  /* 0x00000009050e7c11 */ /* 0x000fe2000f8e10ff */
[C---:B------:R-:W-:Y:S02]  /*3020*/  IMAD.IADD R21, R170.reuse, 0x1, R21 ;  /* 0x00000001aa157824 */ /* 0x040fe400078e0215 */
[----:B------:R-:W-:Y:S01]  /*3030*/  IMAD.IADD R23, R170, 0x1, R23 ;  /* 0x00000001aa177824 */ /* 0x000fe200078e0217 */
[----:B0-----:R-:W-:Y:S04]  /*3040*/  STS [R13+0x20200], R0 ;  /* 0x020200000d007388 */ /* 0x001fe80000000800 */
[----:B------:R-:W-:Y:S04]  /*3050*/  STS [R21], R2 ;  /* 0x0000000215007388 */ /* 0x000fe80000000800 */
[----:B------:R-:W-:Y:S04]  /*3060*/  STS [R14+0x20200], R3 ;  /* 0x020200030e007388 */ /* 0x000fe80000000800 */
[----:B------:R-:W-:Y:S04]  /*3070*/  STS [R23], R4 ;  /* 0x0000000417007388 */ /* 0x000fe80000000800 */
        /* <DEDUP_REMOVED lines=17> */
[----:B---3--:R0:W-:Y:S04]  /*3190*/  STS [R23+0x2000], R4 ;  /* 0x0020000417007388 */ /* 0x0081e80000000800 */
[----:B------:R0:W1:Y:S04]  /*31a0*/  LDS R6, [R9+0x23200] ;  /* 0x0232000009067984 */ /* 0x0000680000000800 */
[----:B------:R0:W2:Y:S04]  /*31b0*/  LDS R8, [R10+0x3000] ;  /* 0x003000000a087984 */ /* 0x0000a80000000800 */
[----:B------:R0:W3:Y:S04]  /*31c0*/  LDS R5, [R11+0x23200] ;  /* 0x023200000b057984 */ /* 0x0000e80000000800 */
[----:B------:R0:W0:Y:S01]  /*31d0*/  LDS R184, [R12+0x3000] ;  /* 0x003000000cb87984 */ /* 0x0000220000000800 */
[----:B------:R-:W-:Y:S01]  /*31e0*/  NOP ;  /* 0x0000000000007918 */ /* 0x000fe20000000000 */
.L_x_337:
[----:B-1----:R1:W-:Y:S01]  /*31f0*/  STS [R13+0x23200], R6 ;  /* 0x023200060d007388 */ /* 0x0023e20000000800 */
[----:B------:R-:W-:Y:S05]  /*3200*/  WARPSYNC.ALL ;  /* 0x0000000000007948 */ /* 0x000fea0003800000 */
[----:B--2---:R1:W-:Y:S04]  /*3210*/  STS [R21+0x3000], R8 ;  /* 0x0030000815007388 */ /* 0x0043e80000000800 */
[----:B---3--:R1:W-:Y:S04]  /*3220*/  STS [R14+0x23200], R5 ;  /* 0x023200050e007388 */ /* 0x0083e80000000800 */
[----:B0-----:R1:W-:Y:S01]  /*3230*/  STS [R23+0x3000], R184 ;  /* 0x003000b817007388 */ /* 0x0013e20000000800 */
[----:B------:R-:W-:Y:S01]  /*3240*/  UIADD3 UR8, UR10, 0x30, URZ ;  /* 0x000000300a087890 */ /* 0x000fe2000fffe03f */
[----:B------:R-:W-:Y:S01]  /*3250*/  WARPGROUP.ARRIVE ;  /* 0x00000000000079c5 */ /* 0x000fe20000000000 */
[----:B------:R-:W-:Y:S01]  /*3260*/  UMOV UR11, 0xc0000040 ;  /* 0xc0000040000b7882 */ /* 0x000fe20000000000 */
[----:B------:R-:W-:Y:S01]  /*3270*/  UISETP.GT.AND UP0, UPT, UR6, 0x2, UPT ;  /* 0x000000020600788c */ /* 0x000fe2000bf04270 */
[----:B------:R-:W-:Y:S01]  /*3280*/  R2UR UR7, R179 ;  /* 0x00000000b30772ca */ /* 0x000fe200000e0000 */
[----:B------:R-:W-:-:S02]  /*3290*/  UIADD3 UR6, UR6, -0x1, URZ ;  /* 0xffffffff06067890 */ /* 0x000fc4000fffe03f */
[----:B------:R-:W-:Y:S02]  /*32a0*/  UMOV UR10, UR8 ;  /* 0x00000008000a7c82 */ /* 0x000fe40008000000 */
[----:B------:R-:W-:Y:S01]  /*32b0*/  HGMMA.64x128x8.F32.TF32 R88, R164, gdesc[UR8], R88, gsb0 ;  /* 0x05e00008a4587df0 */ /* 0x000fe20008002858 */
[----:B------:R-:W-:Y:S02]  /*32c0*/  PLOP3.LUT P1, PT, PT, PT, UP0, 0x80, 0x0 ;  /* 0x000000000000781c */ /* 0x000fe40003f2f008 */
[----:B------:R-:W-:Y:S02]  /*32d0*/  WARPGROUP.DEPBAR.LE gsb0, 0x0 ;  /* 0x00008000000079c5 */ /* 0x000fe40000010000 */
[----:B----4-:R-:W-:-:S07]  /*32e0*/  WARPGROUP.ARRIVE ;  /* 0x00000000000079c5 */ /* 0x010fce0000000000 */
[----:B------:R-:W-:Y:S03]  /*32f0*/  HGMMA.64x128x8.F32.TF32 R24, R160, gdesc[UR8], R24, gsb0 ;  /* 0x05e00008a0187df0 */ /* 0x000fe60008002818 */
[----:B------:R-:W-:Y:S02]  /*3300*/  WARPGROUP.DEPBAR.LE gsb0, 0x0 ;  /* 0x00008000000079c5 */ /* 0x000fe40000010000 */
[----:B-1----:R-:W-:Y:S05]  /*3310*/  @P1 BRA `(.L_x_36) ;  /* 0xfffffff000fc1947 */ /* 0x002fea000383ffff */
.L_x_27:
[----:B0-----:R-:W0:Y:S01]  /*3320*/  S2R R0, SR_TID.X ;  /* 0x0000000000007919 */ /* 0x001e220000002100 */
[----:B------:R-:W-:Y:S01]  /*3330*/  LOP3.LUT R173, R177, R173, R176, 0xfe, !PT ;  /* 0x000000adb1ad7212 */ /* 0x000fe200078efeb0 */
[----:B------:R-:W-:Y:S01]  /*3340*/  IMAD.MOV.U32 R3, RZ, RZ, -0x3fffffc0 ;  /* 0xc0000040ff037424 */ /* 0x000fe200078e00ff */
[----:B------:R-:W-:Y:S01]  /*3350*/  LEA R2, R179, UR4, 0xa ;  /* 0x00000004b3027c11 */ /* 0x000fe2000f8e50ff */
[----:B------:R-:W-:-:S03]  /*3360*/  IMAD.MOV.U32 R5, RZ, RZ, -0x3fffffc0 ;  /* 0xc0000040ff057424 */ /* 0x000fc600078e00ff */
[C---:B------:R-:W-:Y:S01]  /*3370*/  R2UR UR6, R2.reuse ;  /* 0x00000000020672ca */ /* 0x040fe200000e0000 */
[C---:B------:R-:W-:Y:S01]  /*3380*/  VIADD R4, R2.reuse, 0x10 ;  /* 0x0000001002047836 */ /* 0x040fe20000000000 */
[C---:B------:R-:W-:Y:S02]  /*3390*/  R2UR UR7, R3.reuse ;  /* 0x00000000030772ca */ /* 0x040fe400000e0000 */
[----:B------:R-:W-:Y:S02]  /*33a0*/  R2UR UR10, R2 ;  /* 0x00000000020a72ca */ /* 0x000fe400000e0000 */
[----:B------:R-:W-:Y:S01]  /*33b0*/  R2UR UR11, R3 ;  /* 0x00000000030b72ca */ /* 0x000fe200000e0000 */
[----:B0-----:R-:W-:-:S05]  /*33c0*/  IMAD.SHL.U32 R0, R0, 0x8, RZ ;  /* 0x0000000800007824 */ /* 0x001fca00078e00ff */
[----:B------:R-:W-:-:S05]  /*33d0*/  LOP3.LUT R173, R173, 0x18, R0, 0xf8, !PT ;  /* 0x00000018adad7812 */ /* 0x000fca00078ef800 */
[----:B------:R-:W-:-:S05]  /*33e0*/  IMAD.IADD R182, R173, 0x1, R182 ;  /* 0x00000001adb67824 */ /* 0x000fca00078e02b6 */
[----:B------:R-:W-:-:S05]  /*33f0*/  LEA R7, R182, UR9, 0x2 ;  /* 0x00000009b6077c11 */ /* 0x000fca000f8e10ff */
[----:B------:R-:W-:Y:S01]  /*3400*/  IMAD.IADD R170, R170, 0x1, R7 ;  /* 0x00000001aaaa7824 */ /* 0x000fe200078e0207 */
[----:B------:R-:W-:Y:S04]  /*3410*/  LDS R160, [R7+0x300] ;  /* 0x0003000007a07984 */ /* 0x000fe80000000800 */
[----:B------:R-:W-:Y:S04]  /*3420*/  LDS R161, [R7+0x700] ;  /* 0x0007000007a17984 */ /* 0x000fe80000000800 */
[----:B------:R-:W-:Y:S04]  /*3430*/  LDS R164, [R7+0x4300] ;  /* 0x0043000007a47984 */ /* 0x000fe80000000800 */
[----:B------:R-:W-:Y:S04]  /*3440*/  LDS R165, [R7+0x4700] ;  /* 0x0047000007a57984 */ /* 0x000fe80000000800 */
[----:B------:R-:W-:Y:S04]  /*3450*/  LDS R162, [R170+0x300] ;  /* 0x00030000aaa27984 */ /* 0x000fe80000000800 */
[----:B------:R-:W0:Y:S04]  /*3460*/  LDS R163, [R170+0x700] ;  /* 0x00070000aaa37984 */ /* 0x000e280000000800 */
[----:B------:R-:W-:Y:S04]  /*3470*/  LDS R166, [R170+0x4300] ;  /* 0x00430000aaa67984 */ /* 0x000fe80000000800 */
[----:B------:R-:W1:Y:S01]  /*3480*/  LDS R167, [R170+0x4700] ;  /* 0x00470000aaa77984 */ /* 0x000e620000000800 */
[----:B------:R-:W-:Y:S01]  /*3490*/  @!PT LDS RZ, [RZ] ;  /* 0x00000000fffff984 */ /* 0x000fe20000000800 */
[----:B------:R-:W-:Y:S01]  /*34a0*/  @!PT LDS RZ, [RZ] ;  /* 0x00000000fffff984 */ /* 0x000fe20000000800 */
[----:B------:R-:W-:Y:S01]  /*34b0*/  @!PT LDS RZ, [RZ] ;  /* 0x00000000fffff984 */ /* 0x000fe20000000800 */
[----:B------:R-:W-:Y:S01]  /*34c0*/  @!PT LDS RZ, [RZ] ;  /* 0x00000000fffff984 */ /* 0x000fe20000000800 */
[----:B------:R2:W-:Y:S06]  /*34d0*/  MEMBAR.ALL.CTA ;  /* 0x0000000000007992 */ /* 0x0005ec0000008000 */
[----:B--2---:R-:W2:Y:S02]  /*34e0*/  FENCE.VIEW.ASYNC.S ;  /* 0x00000000000073c6 */ /* 0x004ea40000000000 */
[----:B--2---:R-:W-:Y:S06]  /*34f0*/  BAR.SYNC.DEFER_BLOCKING 0x2, 0x100 ;  /* 0x0084000000007b1d */ /* 0x004fec0000010000 */
[----:B------:R-:W-:-:S06]  /*3500*/  WARPGROUP.ARRIVE ;  /* 0x00000000000079c5 */ /* 0x000fcc0000000000 */
[----:B------:R-:W-:Y:S01]  /*3510*/  HGMMA.64x128x8.F32.TF32 R88, R156, gdesc[UR4], R88, gsb0 ;  /* 0x05e000049c587df0 */ /* 0x000fe20008002858 */
[----:B------:R-:W-:Y:S02]  /*3520*/  R2UR UR6, R4 ;  /* 0x00000000040672ca */ /* 0x000fe400000e0000 */
[----:B------:R-:W-:Y:S01]  /*3530*/  R2UR UR7, R5 ;  /* 0x00000000050772ca */ /* 0x000fe200000e0000 */
[----:B------:R-:W-:Y:S02]  /*3540*/  WARPGROUP.DEPBAR.LE gsb0, 0x0 ;  /* 0x00008000000079c5 */ /* 0x000fe40000010000 */
[----:B------:R-:W-:-:S06]  /*3550*/  WARPGROUP.ARRIVE ;  /* 0x00000000000079c5 */ /* 0x000fcc0000000000 */
[----:B------:R-:W-:Y:S01]  /*3560*/  HGMMA.64x128x8.F32.TF32 R24, R152, gdesc[UR8], R24, gsb0 ;  /* 0x05e0000898187df0 */ /* 0x000fe20008002818 */
[----:B------:R-:W-:Y:S02]  /*3570*/  R2UR UR10, R4 ;  /* 0x00000000040a72ca */ /* 0x000fe400000e0000 */
[----:B------:R-:W-:Y:S01]  /*3580*/  R2UR UR11, R5 ;  /* 0x00000000050b72ca */ /* 0x000fe200000e0000 */
[----:B------:R-:W-:Y:S02]  /*3590*/  WARPGROUP.DEPBAR.LE gsb0, 0x0 ;  /* 0x00008000000079c5 */ /* 0x000fe40000010000 */
[----:B0-----:R-:W-:-:S06]  /*35a0*/  WARPGROUP.ARRIVE ;  /* 0x00000000000079c5 */ /* 0x001fcc0000000000 */
[----:B------:R-:W-:Y:S03]  /*35b0*/  HGMMA.64x128x8.F32.TF32 R88, R160, gdesc[UR4], R88, gsb0 ;  /* 0x05e00004a0587df0 */ /* 0x000fe60008002858 */
[----:B------:R-:W-:Y:S02]  /*35c0*/  WARPGROUP.DEPBAR.LE gsb0, 0x0 ;  /* 0x00008000000079c5 */ /* 0x000fe40000010000 */
[----:B-1----:R-:W-:-:S07]  /*35d0*/  WARPGROUP.ARRIVE ;  /* 0x00000000000079c5 */ /* 0x002fce0000000000 */
        /* <DEDUP_REMOVED lines=12> */
.L_x_37:
        /* <DEDUP_REMOVED lines=8> */
.L_x_38:
[C---:B------:R-:W-:Y:S01]  /*3720*/  VIADD R4, R2.reuse, 0x20 ;  /* 0x0000002002047836 */ /* 0x040fe20000000000 */
[----:B-1234-:R-:W-:Y:S01]  /*3730*/  WARPGROUP.ARRIVE ;  /* 0x00000000000079c5 */ /* 0x01efe20000000000 */
[----:B------:R-:W-:Y:S02]  /*3740*/  IMAD.MOV.U32 R5, RZ, RZ, -0x3fffffc0 ;  /* 0xc0000040ff057424 */ /* 0x000fe400078e00ff */
[----:B------:R-:W-:Y:S01]  /*3750*/  VIADD R2, R2, 0x30 ;  /* 0x0000003002027836 */ /* 0x000fe20000000000 */
[C---:B------:R-:W-:Y:S01]  /*3760*/  R2UR UR6, R4.reuse ;  /* 0x00000000040672ca */ /* 0x040fe200000e0000 */
[----:B------:R-:W-:Y:S01]  /*3770*/  IMAD.MOV.U32 R3, RZ, RZ, -0x3fffffc0 ;  /* 0xc0000040ff037424 */ /* 0x000fe200078e00ff */
[C---:B------:R-:W-:Y:S02]  /*3780*/  R2UR UR7, R5.reuse ;  /* 0x00000000050772ca */ /* 0x040fe400000e0000 */
[----:B------:R-:W-:Y:S02]  /*3790*/  R2UR UR10, R4 ;  /* 0x00000000040a72ca */ /* 0x000fe400000e0000 */
[----:B------:R-:W-:-:S09]  /*37a0*/  R2UR UR11, R5 ;  /* 0x00000000050b72ca */ /* 0x000fd200000e0000 */
[----:B------:R-:W-:Y:S01]  /*37b0*/  HGMMA.64x128x8.F32.TF32 R88, R152, gdesc[UR4], R88, gsb0 ;  /* 0x05e0000498587df0 */ /* 0x000fe20008002858 */
[----:B------:R-:W-:Y:S02]  /*37c0*/  R2UR UR6, R2 ;  /* 0x00000000020672ca */ /* 0x000fe400000e0000 */
[----:B------:R-:W-:Y:S01]  /*37d0*/  R2UR UR7, R3 ;  /* 0x00000000030772ca */ /* 0x000fe200000e0000 */
[----:B------:R-:W-:Y:S02]  /*37e0*/  WARPGROUP.DEPBAR.LE gsb0, 0x0 ;  /* 0x00008000000079c5 */ /* 0x000fe40000010000 */
[----:B0-----:R-:W-:-:S06]  /*37f0*/  WARPGROUP.ARRIVE ;  /* 0x00000000000079c5 */ /* 0x001fcc0000000000 */
[----:B------:R-:W-:Y:S01]  /*3800*/  HGMMA.64x128x8.F32.TF32 R24, R156, gdesc[UR8], R24, gsb0 ;  /* 0x05e000089c187df0 */ /* 0x000fe20008002818 */
[----:B------:R-:W-:Y:S02]  /*3810*/  R2UR UR10, R2 ;  /* 0x00000000020a72ca */ /* 0x000fe400000e0000 */
[----:B------:R-:W-:Y:S01]  /*3820*/  R2UR UR11, R3 ;  /* 0x00000000030b72ca */ /* 0x000fe200000e0000 */
        /* <DEDUP_REMOVED lines=15> */
.L_x_23:
[----:B------:R-:W-:Y:S05]  /*3920*/  @!P0 BRA `(.L_x_39) ;  /* 0x0000000000048947 */ /* 0x000fea0003800000 */
[----:B------:R-:W-:Y:S01]  /*3930*/  BPT.TRAP 0x1 ;  /* 0x000000040000795c */ /* 0x000fe20000300000 */
.L_x_39:
[----:B------:R-:W0:Y:S01]  /*3940*/  S2UR UR6, SR_CgaCtaId ;  /* 0x00000000000679c3 */ /* 0x000e220000008800 */
[----:B------:R-:W-:Y:S01]  /*3950*/  UIADD3 UR39, UR41, UR39, URZ ;  /* 0x0000002729277290 */ /* 0x000fe2000fffe03f */
[----:B------:R-:W-:Y:S01]  /*3960*/  UMOV UR5, 0x400 ;  /* 0x0000040000057882 */ /* 0x000fe20000000000 */
[----:B------:R-:W-:Y:S02]  /*3970*/  UISETP.GT.U32.AND UP0, UPT, UR40, 0x1, UPT ;  /* 0x000000012800788c */ /* 0x000fe4000bf04070 */
[----:B------:R-:W-:-:S04]  /*3980*/  ULEA UR4, UR39, 0xfffffff8, 0x3 ;  /* 0xfffffff827047891 */ /* 0x000fc8000f8e183f */
[----:B------:R-:W-:Y:S01]  /*3990*/  ULOP3.LUT UR4, UR4, 0x18, URZ, 0xc0, !UPT ;  /* 0x0000001804047892 */ /* 0x000fe2000f8ec03f */
[----:B------:R-:W-:Y:S01]  /*39a0*/  PLOP3.LUT P0, PT, PT, PT, UP0, 0x80, 0x0 ;  /* 0x000000000000781c */ /* 0x000fe20003f0f008 */
[----:B0-----:R-:W-:-:S04]  /*39b0*/  ULEA UR5, UR6, UR5, 0x18 ;  /* 0x0000000506057291 */ /* 0x001fc8000f8ec03f */
[----:B------:R-:W-:-:S04]  /*39c0*/  UIADD3 UR4, UR5, 0x20, UR4 ;  /* 0x0000002005047890 */ /* 0x000fc8000fffe004 */
[----:B------:R-:W-:-:S09]  /*39d0*/  UPRMT UR4, URZ, 0x654, UR4 ;  /* 0x000006543f047896 */ /* 0x000fd20008000004 */
[----:B------:R-:W-:Y:S01]  /*39e0*/  SYNCS.ARRIVE.TRANS64.RED.A1T0 RZ, [UR4], RZ ;  /* 0x000000ffffff79a7 */ /* 0x000fe20008100404 */
[----:B------:R-:W-:Y:S05]  /*39f0*/  @P0 BRA `(.L_x_40) ;  /* 0x0000000000040947 */ /* 0x000fea0003800000 */
[----:B------:R-:W-:Y:S01]  /*3a00*/  BPT.TRAP 0x1 ;  /* 0x000000040000795c */ /* 0x000fe20000300000 */
.L_x_40:
[----:B------:R-:W0:Y:S01]  /*3a10*/  S2R R4, SR_TID.X ;  /* 0x0000000000047919 */ /* 0x000e220000002100 */
[----:B--2---:R-:W1:Y:S01]  /*3a20*/  LDC R5, c[0x0][0x288] ;  /* 0x0000a200ff057b82 */ /* 0x004e620000000800 */
[----:B------:R-:W-:Y:S01]  /*3a30*/  LOP3.LUT R178, R178, 0x7, RZ, 0xc0, !PT ;  /* 0x00000007b2b27812 */ /* 0x000fe200078ec0ff */
[----:B------:R-:W-:Y:S01]  /*3a40*/  USHF.R.U32.HI UR4, URZ, 0x2, UR39 ;  /* 0x000000023f047899 */ /* 0x000fe20008011627 */
[----:B------:R-:W-:Y:S01]  /*3a50*/  LOP3.LUT R0, R18, 0x1, RZ, 0xc0, !PT ;  /* 0x0000000112007812 */ /* 0x000fe200078ec0ff */
[C---:B------:R-:W-:Y:S01]  /*3a60*/  IMAD.SHL.U32 R11, R17.reuse, 0x100, RZ ;  /* 0x00000100110b7824 */ /* 0x040fe200078e00ff */
[----:B------:R-:W-:Y:S01]  /*3a70*/  USHF.R.S32.HI UR9, URZ, 0x1f, UR42 ;  /* 0x0000001f3f097899 */ /* 0x000fe2000801142a */
[----:B------:R-:W-:Y:S01]  /*3a80*/  IMAD.WIDE R6, R17, 0x100, RZ ;  /* 0x0000010011067825 */ /* 0x000fe200078e02ff */
[----:B------:R-:W-:Y:S01]  /*3a90*/  ULOP3.LUT UR4, UR4, 0x1, URZ, 0xc0, !UPT ;  /* 0x0000000104047892 */ /* 0x000fe2000f8ec03f */
[----:B------:R-:W-:Y:S02]  /*3aa0*/  ULDC UR8, c[0x0][0x284] ;  /* 0x0000a10000087ab9 */ /* 0x000fe40000000800 */
[----:B------:R-:W-:Y:S01]  /*3ab0*/  IMAD.SHL.U32 R23, R0, 0x40, RZ ;  /* 0x0000004000177824 */ /* 0x000fe200078e00ff */
[----:B------:R-:W-:Y:S01]  /*3ac0*/  UISETP.GT.U32.AND UP1, UPT, UR39, 0x3, UPT ;  /* 0x000000032700788c */ /* 0x000fe2000bf24070 */
[----:B------:R-:W-:Y:S01]  /*3ad0*/  IMAD.MOV.U32 R17, RZ, RZ, -0x1 ;  /* 0xffffffffff117424 */ /* 0x000fe200078e00ff */
[----:B------:R-:W-:Y:S01]  /*3ae0*/  ULDC.64 UR6, c[0x0][0x5d0] ;  /* 0x0001740000067ab9 */ /* 0x000fe20000000a00 */
[----:B------:R-:W-:Y:S01]  /*3af0*/  UISETP.NE.U32.AND UP0, UPT, UR4, 0x1, UPT ;  /* 0x000000010400788c */ /* 0x000fe2000bf05070 */
[----:B------:R-:W-:Y:S01]  /*3b00*/  LOP3.LUT R23, R23, 0x40, R178, 0xe2, !PT ;  /* 0x0000004017177812 */ /* 0x000fe200078ee2b2 */
[----:B------:R-:W-:-:S02]  /*3b10*/  UIMAD UR5, UR9, UR6, URZ ;  /* 0x00000006090572a4 */ /* 0x000fc4000f8e023f */
[----:B------:R-:W-:Y:S02]  /*3b20*/  UISETP.LT.U32.AND UP1, UPT, UR41, 0x4, UP1 ;  /* 0x000000042900788c */ /* 0x000fe40008f21070 */
[----:B------:R-:W-:Y:S02]  /*3b30*/  UISETP.GT.U32.AND UP0, UPT, UR41, 0x3, !UP0 ;  /* 0x000000032900788c */ /* 0x000fe4000c704070 */
[----:B------:R-:W-:Y:S02]  /*3b40*/  UIMAD UR5, UR42, UR7, UR5 ;  /* 0x000000072a0572a4 */ /* 0x000fe4000f8e0205 */
[----:B------:R-:W-:Y:S02]  /*3b50*/  USEL UR4, URZ, 0x1, !UP0 ;  /* 0x000000013f047887 */ /* 0x000fe4000c000000 */
[----:B------:R-:W-:Y:S01]  /*3b60*/  ULOP3.LUT UR39, UR39, 0x3, URZ, 0xc0, !UPT ;  /* 0x0000000327277892 */ /* 0x000fe2000f8ec03f */
[----:B0-----:R-:W-:-:S04]  /*3b70*/  LOP3.LUT R2, R4, 0x60, RZ, 0xc0, !PT ;  /* 0x0000006004027812 */ /* 0x001fc800078ec0ff */
[----:B------:R-:W-:Y:S02]  /*3b80*/  SHF.R.U32.HI R9, RZ, 0x1, R2 ;  /* 0x00000001ff097819 */ /* 0x000fe40000011602 */
[----:B------:R-:W-:Y:S02]  /*3b90*/  LOP3.LUT R2, R4, 0x3, RZ, 0xc0, !PT ;  /* 0x0000000304027812 */ /* 0x000fe400078ec0ff */
[----:B------:R-:W-:Y:S02]  /*3ba0*/  IADD3 R3, RZ, -R9, -R178 ;  /* 0x80000009ff037210 */ /* 0x000fe40007ffe8b2 */
[----:B------:R-:W-:Y:S01]  /*3bb0*/  LOP3.LUT R23, R6, R23, R9, 0xfe, !PT ;  /* 0x0000001706177212 */ /* 0x000fe200078efe09 */
[----:B-1----:R-:W-:Y:S02]  /*3bc0*/  IMAD R13, R2, -0x2, R5 ;  /* 0xfffffffe020d7824 */ /* 0x002fe400078e0205 */
[----:B------:R-:W-:Y:S02]  /*3bd0*/  IMAD R8, R0, -0x40, R3 ;  /* 0xffffffc000087824 */ /* 0x000fe400078e0203 */
[----:B------:R-:W-:-:S02]  /*3be0*/  IMAD.SHL.U32 R0, R16, 0x80, RZ ;  /* 0x0000008010007824 */ /* 0x000fc400078e00ff */
[----:B------:R-:W-:Y:S01]  /*3bf0*/  IMAD.SHL.U32 R3, R4, 0x2, RZ ;  /* 0x0000000204037824 */ /* 0x000fe200078e00ff */
[C---:B------:R-:W-:Y:S02]  /*3c00*/  IADD3 R16, -R11.reuse, UR8, R8 ;  /* 0x000000080b107c10 */ /* 0x040fe4000fffe108 */
[C---:B------:R-:W-:Y:S02]  /*3c10*/  ISETP.GE.AND P0, PT, R0.reuse, R5, PT ;  /* 0x000000050000720c */ /* 0x040fe40003f06270 */
[----:B------:R-:W-:Y:S01]  /*3c20*/  LOP3.LUT R4, R0, 0x6, R3, 0xf8, !PT ;  /* 0x0000000600047812 */ /* 0x000fe200078ef803 */
[----:B------:R-:W-:Y:S01]  /*3c30*/  IMAD.U32 R3, RZ, RZ, UR6 ;  /* 0x00000006ff037e24 */ /* 0x000fe2000f8e00ff */
[----:B------:R-:W-:Y:S01]  /*3c40*/  ISETP.GE.OR P0, PT, R11, UR8, P0 ;  /* 0x000000080b007c0c */ /* 0x000fe20008706670 */
[----:B------:R-:W-:Y:S01]  /*3c50*/  USEL UR6, URZ, 0x1, !UP1 ;  /* 0x000000013f067887 */ /* 0x000fe2000c800000 */
[----:B------:R-:W-:Y:S01]  /*3c60*/  SHF.R.S32.HI R5, RZ, 0x1f, R4 ;  /* 0x0000001fff057819 */ /* 0x000fe20000011404 */
[----:B------:R-:W-:-:S02]  /*3c70*/  IMAD.IADD R0, R13, 0x1, -R0 ;  /* 0x000000010d007824 */ /* 0x000fc400078e0a00 */
[----:B------:R-:W-:Y:S01]  /*3c80*/  ULOP3.LUT UR38, UR4, UR38, UR6, 0x96, !UPT ;  /* 0x0000002604267292 */ /* 0x000fe2000f8e9606 */
[----:B------:R-:W-:-:S04]  /*3c90*/  IMAD.WIDE.U32 R2, R3, UR42, R4 ;  /* 0x0000002a03027c25 */ /* 0x000fc8000f8e0004 */
[----:B------:R-:W-:Y:S02]  /*3ca0*/  VIADD R9, R3, UR5 ;  /* 0x0000000503097c36 */ /* 0x000fe40008000000 */
[----:B------:R-:W-:Y:S01]  /*3cb0*/  IMAD.MOV.U32 R8, RZ, RZ, R2 ;  /* 0x000000ffff087224 */ /* 0x000fe200078e0002 */
[----:B------:R-:W-:Y:S06]  /*3cc0*/  @P0 BRA `(.L_x_41) ;  /* 0x0000008000640947 */ /* 0x000fec0003800000 */
[----:B------:R-:W0:Y:S01]  /*3cd0*/  LDC.64 R2, c[0x0][0x5c8] ;  /* 0x00017200ff027b82 */ /* 0x000e220000000a00 */
[----:B-----5:R-:W-:Y:S01]  /*3ce0*/  FSETP.NEU.AND P0, PT, R22, RZ, PT ;  /* 0x000000ff1600720b */ /* 0x020fe20003f0d000 */
[----:B------:R-:W-:Y:S01]  /*3cf0*/  BSSY B0, `(.L_x_41) ;  /* 0x0000816000007945 */ /* 0x000fe20003800000 */
[----:B------:R-:W-:-:S04]  /*3d00*/  ISETP.GT.AND P3, PT, R16, RZ, PT ;  /* 0x000000ff1000720c */ /* 0x000fc80003f64270 */
[----:B------:R-:W-:Y:S01]  /*3d10*/  ISETP.GT.AND P2, PT, R0, RZ, P3 ;  /* 0x000000ff0000720c */ /* 0x000fe20001f44270 */
[-C--:B0-----:R-:W-:Y:S02]  /*3d20*/  IMAD R10, R7, R2.reuse, RZ ;  /* 0x00000002070a7224 */ /* 0x081fe400078e02ff */
[----:B------:R-:W-:-:S04]  /*3d30*/  IMAD.WIDE.U32 R160, R23, R2, R8 ;  /* 0x0000000217a07225 */ /* 0x000fc800078e0008 */
[----:B------:R-:W-:-:S04]  /*3d40*/  IMAD R9, R23, R3, R10 ;  /* 0x0000000317097224 */ /* 0x000fc800078e020a */
[----:B------:R-:W-:Y:S01]  /*3d50*/  IMAD.IADD R165, R161, 0x1, R9 ;  /* 0x00000001a1a57824 */ /* 0x000fe200078e0209 */
[----:B------:R-:W-:Y:S06]  /*3d60*/  @!P0 BRA `(.L_x_42) ;  /* 0x0000005c00148947 */ /* 0x000fec0003800000 */
[----:B------:R-:W0:Y:S01]  /*3d70*/  LDC.64 R10, c[0x0][0x5b8] ;  /* 0x00016e00ff0a7b82 */ /* 0x000e220000000a00 */
[----:B------:R-:W-:-:S07]  /*3d80*/  ULDC.64 UR4, c[0x0][0x5c0] ;  /* 0x0001700000047ab9 */ /* 0x000fce0000000a00 */
[----:B------:R-:W1:Y:S08]  /*3d90*/  LDC.64 R12, c[0x0][0x5b0] ;  /* 0x00016c00ff0c7b82 */ /* 0x000e700000000a00 */
[----:B------:R-:W2:Y:S01]  /*3da0*/  LDC.64 R8, c[0x0][0x5a8] ;  /* 0x00016a00ff087b82 */ /* 0x000ea20000000a00 */
[----:B0-----:R-:W-:-:S04]  /*3db0*/  IMAD R14, R10, UR9, RZ ;  /* 0x000000090a0e7c24 */ /* 0x001fc8000f8e02ff */
[----:B------:R-:W-:Y:S02]  /*3dc0*/  IMAD R11, R11, UR42, R14 ;  /* 0x0000002a0b0b7c24 */ /* 0x000fe4000f8e020e */
[----:B------:R-:W-:-:S04]  /*3dd0*/  IMAD.WIDE.U32 R14, R10, UR42, R4 ;  /* 0x0000002a0a0e7c25 */ /* 0x000fc8000f8e0004 */
[----:B-1----:R-:W-:Y:S02]  /*3de0*/  IMAD R20, R7, R12, RZ ;  /* 0x0000000c07147224 */ /* 0x002fe400078e02ff */
[----:B------:R-:W-:Y:S02]  /*3df0*/  IMAD.IADD R21, R15, 0x1, R11 ;  /* 0x000000010f157824 */ /* 0x000fe400078e020b */
[----:B------:R-:W-:Y:S02]  /*3e00*/  IMAD R167, R23, R13, R20 ;  /* 0x0000000d17a77224 */ /* 0x000fe400078e0214 */
[----:B------:R-:W-:-:S04]  /*3e10*/  IMAD.MOV.U32 R20, RZ, RZ, R14 ;  /* 0x000000ffff147224 */ /* 0x000fc800078e000e */
[----:B------:R-:W-:-:S04]  /*3e20*/  IMAD.WIDE.U32 R152, R23, R12, R20 ;  /* 0x0000000c17987225 */ /* 0x000fc800078e0014 */
[----:B------:R-:W-:Y:S01]  /*3e30*/  IMAD.IADD R153, R153, 0x1, R167 ;  /* 0x0000000199997824 */ /* 0x000fe200078e02a7 */
[----:B--2---:R-:W-:-:S04]  /*3e40*/  LEA R154, P0, R152, R8, 0x2 ;  /* 0x00000008989a7211 */ /* 0x004fc800078010ff */
[----:B------:R-:W-:-:S05]  /*3e50*/  LEA.HI.X R155, R152, R9, R153, 0x2, P0 ;  /* 0x00000009989b7211 */ /* 0x000fca00000f1499 */
[----:B------:R0:W2:Y:S01]  /*3e60*/  @P2 LDG.E.LTC128B R161, desc[UR36][R154.64] ;  /* 0x000000249aa12981 */ /* 0x0000a2000c1e1920 */
[----:B------:R-:W-:Y:S01]  /*3e70*/  LEA R152, P0, R160, UR4, 0x2 ;  /* 0x00000004a0987c11 */ /* 0x000fe2000f8010ff */
[----:B------:R-:W-:Y:S01]  /*3e80*/  IMAD.WIDE.U32 R156, R23, R12, R4 ;  /* 0x0000000c179c7225 */ /* 0x000fe200078e0004 */
[----:B------:R-:W-:Y:S01]  /*3e90*/  ISETP.GT.AND P1, PT, R0, 0x1, P3 ;  /* 0x000000010000780c */ /* 0x000fe20001f24270 */
[----:B------:R-:W-:Y:S02]  /*3ea0*/  BSSY B1, `(.L_x_43) ;  /* 0x0000011000017945 */ /* 0x000fe40003800000 */
[----:B------:R-:W-:Y:S02]  /*3eb0*/  IMAD.IADD R157, R167, 0x1, R157 ;  /* 0x00000001a79d7824 */ /* 0x000fe400078e029d */
[----:B------:R-:W-:Y:S01]  /*3ec0*/  IMAD.WIDE.U32 R158, R10, UR42, R156 ;  /* 0x0000002a0a9e7c25 */ /* 0x000fe2000f8e009c */
[----:B0-----:R-:W-:-:S03]  /*3ed0*/  SHF.L.U64.HI R155, R12, 0x3, R13 ;  /* 0x000000030c9b7819 */ /* 0x001fc6000001020d */
[----:B------:R-:W-:Y:S01]  /*3ee0*/  IMAD.SHL.U32 R154, R12, 0x8, RZ ;  /* 0x000000080c9a7824 */ /* 0x000fe200078e00ff */
[----:B--2---:R-:W-:-:S05]  /*3ef0*/  LOP3.LUT R153, R161, 0xffffe000, RZ, 0xc0, !PT ;  /* 0xffffe000a1997812 */ /* 0x004fca00078ec0ff */
[----:B------:R-:W-:Y:S01]  /*3f00*/  FMUL R163, R153, R22 ;  /* 0x0000001699a37220 */ /* 0x000fe20000400000 */
[----:B------:R-:W-:Y:S01]  /*3f10*/  LEA.HI.X R153, R160, UR5, R165, 0x2, P0 ;  /* 0x00000005a0997c11 */ /* 0x000fe200080f14a5 */
[----:B------:R-:W-:Y:S01]  /*3f20*/  IMAD.WIDE.U32 R164, R23, R12, R154 ;  /* 0x0000000c17a47225 */ /* 0x000fe200078e009a */
[----:B------:R-:W-:-:S03]  /*3f30*/  LEA R156, P0, R158, R8, 0x2 ;  /* 0x000000089e9c7211 */ /* 0x000fc600078010ff */
[----:B------:R-:W-:Y:S01]  /*3f40*/  FFMA R163, R88, R168, R163 ;  /* 0x000000a858a37223 */ /* 0x000fe200000000a3 */
[----:B------:R-:W-:-:S04]  /*3f50*/  IMAD.IADD R88, R11, 0x1, R159 ;  /* 0x000000010b587824 */ /* 0x000fc800078e029f */
[----:B------:R-:W-:Y:S02]  /*3f60*/  F2FP.TF32.F32.PACK_B R163, R163 ;  /* 0x000000a3ffa3723e */ /* 0x000fe400024050ff */
[----:B------:R-:W-:-:S03]  /*3f70*/  LEA.HI.X R157, R158, R9, R88, 0x2, P0 ;  /* 0x000000099e9d7211 */ /* 0x000fc600000f1458 */
[----:B------:R0:W-:Y:S01]  /*3f80*/  @P2 STG.E desc[UR36][R152.64], R163 ;  /* 0x000000a398002986 */ /* 0x0001e2000c101924 */
[----:B------:R-:W-:Y:S05]  /*3f90*/  @!P1 BRA `(.L_x_44) ;  /* 0x0000000000049947 */ /* 0x000fea0003800000 */
[----:B------:R1:W5:Y:S02]  /*3fa0*/  LDG.E.LTC128B R161, desc[UR36][R156.64+0x4] ;  /* 0x000004249ca17981 */ /* 0x000364000c1e1920 */
.L_x_44:
[----:B------:R-:W-:Y:S05]  /*3fb0*/  BSYNC B1 ;  /* 0x0000000000017941 */ /* 0x000fea0003800000 */
.L_x_43:
[----:B-----5:R-:W-:Y:S01]  /*3fc0*/  LOP3.LUT R159, R161, 0xffffe000, RZ, 0xc0, !PT ;  /* 0xffffe000a19f7812 */ /* 0x020fe200078ec0ff */
[----:B0-----:R-:W-:Y:S01]  /*3fd0*/  IMAD.IADD R163, R167, 0x1, R165 ;  /* 0x00000001a7a37824 */ /* 0x001fe200078e02a5 */
[----:B------:R-:W-:Y:S02]  /*3fe0*/  ISETP.GT.AND P0, PT, R16, 0x8, PT ;  /* 0x000000081000780c */ /* 0x000fe40003f04270 */
[----:B------:R-:W-:Y:S01]  /*3ff0*/  IADD3 R158, P4, R14, R164, RZ ;  /* 0x000000a40e9e7210 */ /* 0x000fe20007f9e0ff */
[----:B------:R-:W-:Y:S01]  /*4000*/  FMUL R88, R159, R22 ;  /* 0x000000169f587220 */ /* 0x000fe20000400000 */
[----:B------:R-:W-:-:S03]  /*4010*/  ISETP.GT.AND P2, PT, R0, RZ, P0 ;  /* 0x000000ff0000720c */ /* 0x000fc60000744270 */
[----:B------:R-:W-:Y:S02]  /*4020*/  IMAD.X R159, R163, 0x1, R21, P4 ;  /* 0x00000001a39f7824 */ /* 0x000fe400020e0615 */
[----:B------:R-:W-:Y:S01]  /*4030*/  FFMA R167, R89, R168, R88 ;  /* 0x000000a859a77223 */ /* 0x000fe20000000058 */
[----:B------:R-:W-:-:S04]  /*4040*/  LEA R88, P4, R158, R8, 0x2 ;  /* 0x000000089e587211 */ /* 0x000fc800078810ff */
[----:B------:R-:W-:Y:S01]  /*4050*/  LEA.HI.X R89, R158, R9, R159, 0x2, P4 ;  /* 0x000000099e597211 */ /* 0x000fe200020f149f */
[----:B------:R-:W-:Y:S01]  /*4060*/  IMAD.MOV.U32 R158, RZ, RZ, R161 ;  /* 0x000000ffff9e7224 */ /* 0x000fe200078e00a1 */
[----:B------:R-:W-:-:S05]  /*4070*/  F2FP.TF32.F32.PACK_B R167, R167 ;  /* 0x000000a7ffa7723e */ /* 0x000fca00024050ff */
[----:B------:R0:W-:Y:S04]  /*4080*/  @P1 STG.E desc[UR36][R152.64+0x4], R167 ;  /* 0x000004a798001986 */ /* 0x0001e8000c101924 */
[----:B------:R2:W3:Y:S01]  /*4090*/  @P2 LDG.E.LTC128B R158, desc[UR36][R88.64] ;  /* 0x00000024589e2981 */ /* 0x0004e2000c1e1920 */
[----:B------:R-:W-:Y:S01]  /*40a0*/  IMAD.SHL.U32 R159, R2, 0x20, RZ ;  /* 0x00000020029f7824 */ /* 0x000fe200078e00ff */
[----:B------:R-:W-:Y:S01]  /*40b0*/  IADD3 R164, P1, R4, R164, RZ ;  /* 0x000000a404a47210 */ /* 0x000fe20007f3e0ff */
[----:B------:R-:W-:Y:S03]  /*40c0*/  BSSY B1, `(.L_x_45) ;  /* 0x0000011000017945 */ /* 0x000fe60003800000 */
[----:B------:R-:W-:Y:S01]  /*40d0*/  IADD3 R162, P4, R159, R152, RZ ;  /* 0x000000989fa27210 */ /* 0x000fe20007f9e0ff */
[----:B------:R-:W-:Y:S01]  /*40e0*/  IMAD.X R165, R5, 0x1, R163, P1 ;  /* 0x0000000105a57824 */ /* 0x000fe200008e06a3 */
[----:B------:R-:W-:Y:S01]  /*40f0*/  ISETP.GT.AND P1, PT, R0, 0x1, P0 ;  /* 0x000000010000780c */ /* 0x000fe20000724270 */
[----:B------:R-:W-:-:S03]  /*4100*/  IMAD.WIDE.U32 R164, R10, UR42, R164 ;  /* 0x0000002a0aa47c25 */ /* 0x000fc6000f8e00a4 */
[----:B--2---:R-:W-:Y:S02]  /*4110*/  LEA R88, P5, R164, R8, 0x2 ;  /* 0x00000008a4587211 */ /* 0x004fe400078a10ff */
[----:B---3--:R-:W-:-:S05]  /*4120*/  LOP3.LUT R161, R158, 0xffffe000, RZ, 0xc0, !PT ;  /* 0xffffe0009ea17812 */ /* 0x008fca00078ec0ff */
[----:B------:R-:W-:-:S04]  /*4130*/  FMUL R161, R161, R22 ;  /* 0x00000016a1a17220 */ /* 0x000fc80000400000 */
[----:B------:R-:W-:Y:S01]  /*4140*/  FFMA R169, R90, R168, R161 ;  /* 0x000000a85aa97223 */ /* 0x000fe200000000a1 */
[----:B------:R-:W-:Y:S01]  /*4150*/  SHF.L.U64.HI R161, R2, 0x5, R3 ;  /* 0x0000000502a17819 */ /* 0x000fe20000010203 */
[----:B------:R-:W-:-:S03]  /*4160*/  IMAD.IADD R90, R11, 0x1, R165 ;  /* 0x000000010b5a7824 */ /* 0x000fc600078e02a5 */
[----:B------:R-:W-:Y:S01]  /*4170*/  F2FP.TF32.F32.PACK_B R169, R169 ;  /* 0x000000a9ffa9723e */ /* 0x000fe200024050ff */
[----:B------:R-:W-:Y:S01]  /*4180*/  IMAD.X R163, R161, 0x1, R153, P4 ;  /* 0x00000001a1a37824 */ /* 0x000fe200020e0699 */
[----:B------:R-:W-:-:S04]  /*4190*/  LEA.HI.X R89, R164, R9, R90, 0x2, P5 ;  /* 0x00000009a4597211 */ /* 0x000fc800028f145a */
[----:B------:R0:W-:Y:S01]  /*41a0*/  @P2 STG.E desc[UR36][R162.64], R169 ;  /* 0x000000a9a2002986 */ /* 0x0001e2000c101924 */
[----:B------:R-:W-:Y:S05]  /*41b0*/  @!P1 BRA `(.L_x_46) ;  /* 0x0000000000049947 */ /* 0x000fea0003800000 */
[----:B------:R2:W5:Y:S02]  /*41c0*/  LDG.E.LTC128B R158, desc[UR36][R88.64+0x4] ;  /* 0x00000424589e7981 */ /* 0x000564000c1e1920 */
.L_x_46:
[----:B------:R-:W-:Y:S05]  /*41d0*/  BSYNC B1 ;  /* 0x0000000000017941 */ /* 0x000fea0003800000 */
.L_x_45:
[----:B-----5:R-:W-:Y:S01]  /*41e0*/  LOP3.LUT R165, R158, 0xffffe000, RZ, 0xc0, !PT ;  /* 0xffffe0009ea57812 */ /* 0x020fe200078ec0ff */
[----:B------:R-:W-:Y:S01]  /*41f0*/  BSSY B1, `(.L_x_47) ;  /* 0x000000a000017945 */ /* 0x000fe20003800000 */
[----:B------:R-:W-:-:S03]  /*4200*/  ISETP.GT.AND P2, PT, R0, 0x8, P3 ;  /* 0x000000080000780c */ /* 0x000fc60001f44270 */
[----:B------:R-:W-:-:S04]  /*4210*/  FMUL R90, R165, R22 ;  /* 0x00000016a55a7220 */ /* 0x000fc80000400000 */
[----:B------:R-:W-:Y:S01]  /*4220*/  FFMA R165, R91, R168, R90 ;  /* 0x000000a85ba57223 */ /* 0x000fe2000000005a */
[----:B------:R-:W-:Y:S02]  /*4230*/  @P1 IMAD.MOV.U32 R90, RZ, RZ, R162 ;  /* 0x000000ffff5a1224 */ /* 0x000fe400078e00a2 */
[----:B------:R-:W-:Y:S02]  /*4240*/  @P1 IMAD.MOV.U32 R91, RZ, RZ, R163 ;  /* 0x000000ffff5b1224 */ /* 0x000fe400078e00a3 */
[----:B------:R-:W-:-:S05]  /*4250*/  F2FP.TF32.F32.PACK_B R165, R165 ;  /* 0x000000a5ffa5723e */ /* 0x000fca00024050ff */
[----:B------:R3:W-:Y:S01]  /*4260*/  @P1 STG.E desc[UR36][R90.64+0x4], R165 ;  /* 0x000004a55a001986 */ /* 0x0007e2000c101924 */
[----:B------:R-:W-:Y:S05]  /*4270*/  @!P2 BRA `(.L_x_48) ;  /* 0x000000000004a947 */ /* 0x000fea0003800000 */
[----:B------:R4:W5:Y:S02]  /*4280*/  LDG.E.LTC128B R158, desc[UR36][R156.64+0x20] ;  /* 0x000020249c9e7981 */ /* 0x000964000c1e1920 */
.L_x_48:
[----:B------:R-:W-:Y:S05]  /*4290*/  BSYNC B1 ;  /* 0x0000000000017941 */ /* 0x000fea0003800000 */
.L_x_47:
[----:B---3-5:R-:W-:Y:S01]  /*42a0*/  LOP3.LUT R91, R158, 0xffffe000, RZ, 0xc0, !PT ;  /* 0xffffe0009e5b7812 */ /* 0x028fe200078ec0ff */
[----:B------:R-:W-:Y:S01]  /*42b0*/  @P2 IMAD.MOV.U32 R90, RZ, RZ, R152 ;  /* 0x000000ffff5a2224 */ /* 0x000fe200078e0098 */
[----:B------:R-:W-:Y:S01]  /*42c0*/  ISETP.GT.AND P1, PT, R0, 0x9, P3 ;  /* 0x000000090000780c */ /* 0x000fe20001f24270 */
[----:B------:R-:W-:Y:S02]  /*42d0*/  BSSY B1, `(.L_x_49) ;  /* 0x0000008000017945 */ /* 0x000fe40003800000 */
[----:B------:R-:W-:-:S04]  /*42e0*/  FMUL R91, R91, R22 ;  /* 0x000000165b5b7220 */ /* 0x000fc80000400000 */
[----:B------:R-:W-:Y:S01]  /*42f0*/  FFMA R165, R92, R168, R91 ;  /* 0x000000a85ca57223 */ /* 0x000fe2000000005b */
[----:B------:R-:W-:-:S04]  /*4300*/  @P2 IMAD.MOV.U32 R91, RZ, RZ, R153 ;  /* 0x000000ffff5b2224 */ /* 0x000fc800078e0099 */
[----:B------:R-:W-:-:S05]  /*4310*/  F2FP.TF32.F32.PACK_B R165, R165 ;  /* 0x000000a5ffa5723e */ /* 0x000fca00024050ff */
[----:B------:R3:W-:Y:S01]  /*4320*/  @P2 STG.E desc[UR36][R90.64+0x20], R165 ;  /* 0x000020a55a002986 */ /* 0x0007e2000c101924 */
[----:B------:R-:W-:Y:S05]  /*4330*/  @!P1 BRA `(.L_x_50) ;  /* 0x0000000000049947 */ /* 0x000fea0003800000 */
[----:B------:R0:W5:Y:S02]  /*4340*/  LDG.E.LTC128B R158, desc[UR36][R156.64+0x24] ;  /* 0x000024249c9e7981 */ /* 0x000164000c1e1920 */
.L_x_50:
[----:B------:R-:W-:Y:S05]  /*4350*/  BSYNC B1 ;  /* 0x0000000000017941 */ /* 0x000fea0003800000 */
.L_x_49:
[----:B---3-5:R-:W-:Y:S01]  /*4360*/  LOP3.LUT R91, R158, 0xffffe000, RZ, 0xc0, !PT ;  /* 0xffffe0009e5b7812 */ /* 0x028fe200078ec0ff */
[----:B------:R-:W-:Y:S01]  /*4370*/  BSSY B1, `(.L_x_51) ;  /* 0x000000a000017945 */ /* 0x000fe20003800000 */
[----:B------:R-:W-:-:S03]  /*4380*/  ISETP.GT.AND P2, PT, R0, 0x8, P0 ;  /* 0x000000080000780c */ /* 0x000fc60000744270 */
[----:B------:R-:W-:Y:S01]  /*4390*/  FMUL R90, R91, R22 ;  /* 0x000000165b5a7220 */ /* 0x000fe20000400000 */
[----:B------:R-:W-:-:S03]  /*43a0*/  @P1 IMAD.MOV.U32 R91, RZ, RZ, R153 ;  /* 0x000000ffff5b1224 */ /* 0x000fc600078e0099 */
[----:B------:R-:W-:Y:S01]  /*43b0*/  FFMA R93, R93, R168, R90 ;  /* 0x000000a85d5d7223 */ /* 0x000fe2000000005a */
[----:B------:R-:W-:-:S04]  /*43c0*/  @P1 IMAD.MOV.U32 R90, RZ, RZ, R152 ;  /* 0x000000ffff5a1224 */ /* 0x000fc800078e0098 */
[----:B------:R-:W-:-:S05]  /*43d0*/  F2FP.TF32.F32.PACK_B R93, R93 ;  /* 0x0000005dff5d723e */ /* 0x000fca00024050ff */
[----:B------:R3:W-:Y:S01]  /*43e0*/  @P1 STG.E desc[UR36][R90.64+0x24], R93 ;  /* 0x0000245d5a001986 */ /* 0x0007e2000c101924 */
[----:B------:R-:W-:Y:S05]  /*43f0*/  @!P2 BRA `(.L_x_52) ;  /* 0x000000000004a947 */ /* 0x000fea0003800000 */
[----:B------:R0:W5:Y:S02]  /*4400*/  LDG.E.LTC128B R158, desc[UR36][R88.64+0x20] ;  /* 0x00002024589e7981 */ /* 0x000164000c1e1920 */
.L_x_52:
[----:B------:R-:W-:Y:S05]  /*4410*/  BSYNC B1 ;  /* 0x0000000000017941 */ /* 0x000fea0003800000 */
.L_x_51:
        /* <DEDUP_REMOVED lines=11> */
.L_x_54:
[----:B------:R-:W-:Y:S05]  /*44d0*/  BSYNC B1 ;  /* 0x0000000000017941 */ /* 0x000fea0003800000 */
.L_x_53:
        /* <DEDUP_REMOVED lines=11> */
.L_x_56:
[----:B------:R-:W-:Y:S05]  /*4590*/  BSYNC B1 ;  /* 0x0000000000017941 */ /* 0x000fea0003800000 */
.L_x_55:
        /* <DEDUP_REMOVED lines=11> */
.L_x_58:
[----:B------:R-:W-:Y:S05]  /*4650*/  BSYNC B1 ;  /* 0x0000000000017941 */ /* 0x000fea0003800000 */
.L_x_57:
        /* <DEDUP_REMOVED lines=11> */
.L_x_60:
[----:B------:R-:W-:Y:S05]  /*4710*/  BSYNC B1 ;  /* 0x0000000000017941 */ /* 0x000fea0003800000 */
.L_x_59:
        /* <DEDUP_REMOVED lines=11> */
.L_x_62:
[----:B------:R-:W-:Y:S05]  /*47d0*/  BSYNC B1 ;  /* 0x0000000000017941 */ /* 0x000fea0003800000 */
.L_x_61:
        /* <DEDUP_REMOVED lines=11> */
.L_x_64:
[----:B------:R-:W-:Y:S05]  /*4890*/  BSYNC B1 ;  /* 0x0000000000017941 */ /* 0x000fea0003800000 */
.L_x_63:
        /* <DEDUP_REMOVED lines=11> */
.L_x_66:
[----:B------:R-:W-:Y:S05]  /*4950*/  BSYNC B1 ;  /* 0x0000000000017941 */ /* 0x000fea0003800000 */
.L_x_65:
        /* <DEDUP_REMOVED lines=11> */
.L_x_68:
[----:B------:R-:W-:Y:S05]  /*4a10*/  BSYNC B1 ;  /* 0x0000000000017941 */ /* 0x000fea0003800000 */
.L_x_67:
        /* <DEDUP_REMOVED lines=11> */
.L_x_70:
[----:B------:R-:W-:Y:S05]  /*4ad0*/  BSYNC B1 ;  /* 0x0000000000017941 */ /* 0x000fea0003800000 */
.L_x_69:
        /* <DEDUP_REMOVED lines=11> */
.L_x_72:
[----:B------:R-:W-:Y:S05]  /*4b90*/  BSYNC B1 ;  /* 0x0000000000017941 */ /* 0x000fea0003800000 */
.L_x_71:
        /* <DEDUP_REMOVED lines=11> */
.L_x_74:
[----:B------:R-:W-:Y:S05]  /*4c50*/  BSYNC B1 ;  /* 0x0000000000017941 */ /* 0x000fea0003800000 */
.L_x_73:
        /* <DEDUP_REMOVED lines=11> */
.L_x_76:
[----:B------:R-:W-:Y:S05]  /*4d10*/  BSYNC B1 ;  /* 0x0000000000017941 */ /* 0x000fea0003800000 */
.L_x_75:
        /* <DEDUP_REMOVED lines=11> */
.L_x_78:
[----:B------:R-:W-:Y:S05]  /*4dd0*/  BSYNC B1 ;  /* 0x0000000000017941 */ /* 0x000fea0003800000 */
.L_x_77:
        /* <DEDUP_REMOVED lines=11> */
.L_x_80:
[----:B------:R-:W-:Y:S05]  /*4e90*/  BSYNC B1 ;  /* 0x0000000000017941 */ /* 0x000fea0003800000 */
.L_x_79:
        /* <DEDUP_REMOVED lines=11> */
.L_x_82:
[----:B------:R-:W-:Y:S05]  /*4f50*/  BSYNC B1 ;  /* 0x0000000000017941 */ /* 0x000fea0003800000 */
.L_x_81:
        /* <DEDUP_REMOVED lines=11> */
.L_x_84:
[----:B------:R-:W-:Y:S05]  /*5010*/  BSYNC B1 ;  /* 0x0000000000017941 */ /* 0x000fea0003800000 */
.L_x_83:
        /* <DEDUP_REMOVED lines=11> */
.L_x_86:
[----:B------:R-:W-:Y:S05]  /*50d0*/  BSYNC B1 ;  /* 0x0000000000017941 */ /* 0x000fea0003800000 */
.L_x_85:
        /* <DEDUP_REMOVED lines=11> */
.L_x_88:
[----:B------:R-:W-:Y:S05]  /*5190*/  BSYNC B1 ;  /* 0x0000000000017941 */ /* 0x000fea0003800000 */
.L_x_87:
        /* <DEDUP_REMOVED lines=11> */
.L_x_90:
[----:B------:R-:W-:Y:S05]  /*5250*/  BSYNC B1 ;  /* 0x0000000000017941 */ /* 0x000fea0003800000 */
.L_x_89:
        /* <DEDUP_REMOVED lines=11> */
.L_x_92:
[----:B------:R-:W-:Y:S05]  /*5310*/  BSYNC B1 ;  /* 0x0000000000017941 */ /* 0x000fea0003800000 */
.L_x_91:
        /* <DEDUP_REMOVED lines=11> */
.L_x_94:
[----:B------:R-:W-:Y:S05]  /*53d0*/  BSYNC B1 ;  /* 0x0000000000017941 */ /* 0x000fea0003800000 */
.L_x_93:
        /* <DEDUP_REMOVED lines=11> */
.L_x_96:
[----:B------:R-:W-:Y:S05]  /*5490*/  BSYNC B1 ;  /* 0x0000000000017941 */ /* 0x000fea0003800000 */
.L_x_95:
        /* <DEDUP_REMOVED lines=11> */
.L_x_98:
[----:B------:R-:W-:Y:S05]  /*5550*/  BSYNC B1 ;  /* 0x0000000000017941 */ /* 0x000fea0003800000 */
.L_x_97:
        /* <DEDUP_REMOVED lines=11> */
.L_x_100:
[----:B------:R-:W-:Y:S05]  /*5610*/  BSYNC B1 ;  /* 0x0000000000017941 */ /* 0x000fea0003800000 */
.L_x_99:
        /* <DEDUP_REMOVED lines=11> */
.L_x_102:
[----:B------:R-:W-:Y:S05]  /*56d0*/  BSYNC B1 ;  /* 0x0000000000017941 */ /* 0x000fea0003800000 */
.L_x_101:
        /* <DEDUP_REMOVED lines=11> */
.L_x_104:
[----:B------:R-:W-:Y:S05]  /*5790*/  BSYNC B1 ;  /* 0x0000000000017941 */ /* 0x000fea0003800000 */
.L_x_103:
        /* <DEDUP_REMOVED lines=11> */
.L_x_106:
[----:B------:R-:W-:Y:S05]  /*5850*/  BSYNC B1 ;  /* 0x0000000000017941 */ /* 0x000fea0003800000 */
.L_x_105:
        /* <DEDUP_REMOVED lines=11> */
.L_x_108:
[----:B------:R-:W-:Y:S05]  /*5910*/  BSYNC B1 ;  /* 0x0000000000017941 */ /* 0x000fea0003800000 */
.L_x_107:
        /* <DEDUP_REMOVED lines=11> */
.L_x_110:
[----:B------:R-:W-:Y:S05]  /*59d0*/  BSYNC B1 ;  /* 0x0000000000017941 */ /* 0x000fea0003800000 */
.L_x_109:
        /* <DEDUP_REMOVED lines=11> */
.L_x_112:
[----:B------:R-:W-:Y:S05]  /*5a90*/  BSYNC B1 ;  /* 0x0000000000017941 */ /* 0x000fea0003800000 */
.L_x_111:
        /* <DEDUP_REMOVED lines=11> */
.L_x_114:
[----:B------:R-:W-:Y:S05]  /*5b50*/  BSYNC B1 ;  /* 0x0000000000017941 */ /* 0x000fea0003800000 */
.L_x_113:
        /* <DEDUP_REMOVED lines=11> */
.L_x_116:
[----:B------:R-:W-:Y:S05]  /*5c10*/  BSYNC B1 ;  /* 0x0000000000017941 */ /* 0x000fea0003800000 */
.L_x_115:
        /* <DEDUP_REMOVED lines=11> */
.L_x_118:
[----:B------:R-:W-:Y:S05]  /*5cd0*/  BSYNC B1 ;  /* 0x0000000000017941 */ /* 0x000fea0003800000 */
.L_x_117:
        /* <DEDUP_REMOVED lines=11> */
.L_x_120:
[----:B------:R-:W-:Y:S05]  /*5d90*/  BSYNC B1 ;  /* 0x0000000000017941 */ /* 0x000fea0003800000 */
.L_x_119:
        /* <DEDUP_REMOVED lines=11> */
.L_x_122:
[----:B------:R-:W-:Y:S05]  /*5e50*/  BSYNC B1 ;  /* 0x0000000000017941 */ /* 0x000fea0003800000 */
.L_x_121:
        /* <DEDUP_REMOVED lines=11> */
.L_x_124:
[----:B------:R-:W-:Y:S05]  /*5f10*/  BSYNC B1 ;  /* 0x0000000000017941 */ /* 0x000fea0003800000 */
.L_x_123:
        /* <DEDUP_REMOVED lines=11> */
.L_x_126:
[----:B------:R-:W-:Y:S05]  /*5fd0*/  BSYNC B1 ;  /* 0x0000000000017941 */ /* 0x000fea0003800000 */
.L_x_125:
        /* <DEDUP_REMOVED lines=11> */
.L_x_128:
[----:B------:R-:W-:Y:S05]  /*6090*/  BSYNC B1 ;  /* 0x0000000000017941 */ /* 0x000fea0003800000 */
.L_x_127:
        /* <DEDUP_REMOVED lines=11> */
.L_x_130:
[----:B------:R-:W-:Y:S05]  /*6150*/  BSYNC B1 ;  /* 0x0000000000017941 */ /* 0x000fea0003800000 */
.L_x_129:
        /* <DEDUP_REMOVED lines=11> */
.L_x_132:
[----:B------:R-:W-:Y:S05]  /*6210*/  BSYNC B1 ;  /* 0x0000000000017941 */ /* 0x000fea0003800000 */
.L_x_131:
        /* <DEDUP_REMOVED lines=11> */
.L_x_134:
[----:B------:R-:W-:Y:S05]  /*62d0*/  BSYNC B1 ;  /* 0x0000000000017941 */ /* 0x000fea0003800000 */
.L_x_133:
        /* <DEDUP_REMOVED lines=11> */
.L_x_136:
[----:B------:R-:W-:Y:S05]  /*6390*/  BSYNC B1 ;  /* 0x0000000000017941 */ /* 0x000fea0003800000 */
.L_x_135:
        /* <DEDUP_REMOVED lines=11> */
.L_x_138:
[----:B------:R-:W-:Y:S05]  /*6450*/  BSYNC B1 ;  /* 0x0000000000017941 */ /* 0x000fea0003800000 */
.L_x_137:
        /* <DEDUP_REMOVED lines=11> */
.L_x_140:
[----:B------:R-:W-:Y:S05]  /*6510*/  BSYNC B1 ;  /* 0x0000000000017941 */ /* 0x000fea0003800000 */
.L_x_139:
        /* <DEDUP_REMOVED lines=11> */
.L_x_142:
[----:B------:R-:W-:Y:S05]  /*65d0*/  BSYNC B1 ;  /* 0x0000000000017941 */ /* 0x000fea0003800000 */
.L_x_141:
        /* <DEDUP_REMOVED lines=11> */
.L_x_144:
[----:B------:R-:W-:Y:S05]  /*6690*/  BSYNC B1 ;  /* 0x0000000000017941 */ /* 0x000fea0003800000 */
.L_x_143:
        /* <DEDUP_REMOVED lines=11> */
.L_x_146:
[----:B------:R-:W-:Y:S05]  /*6750*/  BSYNC B1 ;  /* 0x0000000000017941 */ /* 0x000fea0003800000 */
.L_x_145:
        /* <DEDUP_REMOVED lines=11> */
.L_x_148:
[----:B------:R-:W-:Y:S05]  /*6810*/  BSYNC B1 ;  /* 0x0000000000017941 */ /* 0x000fea0003800000 */
.L_x_147:
        /* <DEDUP_REMOVED lines=11> */
.L_x_150:
[----:B------:R-:W-:Y:S05]  /*68d0*/  BSYNC B1 ;  /* 0x0000000000017941 */ /* 0x000fea0003800000 */
.L_x_149:
        /* <DEDUP_REMOVED lines=11> */
.L_x_152:
[----:B------:R-:W-:Y:S05]  /*6990*/  BSYNC B1 ;  /* 0x0000000000017941 */ /* 0x000fea0003800000 */
.L_x_151:
        /* <DEDUP_REMOVED lines=11> */
.L_x_154:
[----:B------:R-:W-:Y:S05]  /*6a50*/  BSYNC B1 ;  /* 0x0000000000017941 */ /* 0x000fea0003800000 */
.L_x_153:
        /* <DEDUP_REMOVED lines=11> */
.L_x_156:
[----:B------:R-:W-:Y:S05]  /*6b10*/  BSYNC B1 ;  /* 0x0000000000017941 */ /* 0x000fea0003800000 */
.L_x_155:
        /* <DEDUP_REMOVED lines=11> */
.L_x_158:
[----:B------:R-:W-:Y:S05]  /*6bd0*/  BSYNC B1 ;  /* 0x0000000000017941 */ /* 0x000fea0003800000 */
.L_x_157:
        /* <DEDUP_REMOVED lines=11> */
.L_x_160:
[----:B------:R-:W-:Y:S05]  /*6c90*/  BSYNC B1 ;  /* 0x0000000000017941 */ /* 0x000fea0003800000 */
.L_x_159:
        /* <DEDUP_REMOVED lines=11> */
.L_x_162:
[----:B------:R-:W-:Y:S05]  /*6d50*/  BSYNC B1 ;  /* 0x0000000000017941 */ /* 0x000fea0003800000 */
.L_x_161:
        /* <DEDUP_REMOVED lines=11> */
.L_x_164:
[----:B------:R-:W-:Y:S05]  /*6e10*/  BSYNC B1 ;  /* 0x0000000000017941 */ /* 0x000fea0003800000 */
.L_x_163:
[----:B---3-5:R-:W-:Y:S01]  /*6e20*/  LOP3.LUT R91, R158, 0xffffe000, RZ, 0xc0, !PT ;  /* 0xffffe0009e5b7812 */ /* 0x028fe200078ec0ff */
[----:B------:R-:W-:Y:S01]  /*6e30*/  @P2 IMAD.MOV.U32 R6, RZ, RZ, R162 ;  /* 0x000000ffff062224 */ /* 0x000fe200078e00a2 */
[----:B------:R-:W-:Y:S01]  /*6e40*/  IADD3 R97, P1, R23, 0x80, RZ ;  /* 0x0000008017617810 */ /* 0x000fe20007f3e0ff */
[----:B------:R-:W-:Y:S02]  /*6e50*/  BSSY B1, `(.L_x_165) ;  /* 0x000000b000017945 */ /* 0x000fe40003800000 */
[----:B------:R-:W-:Y:S02]  /*6e60*/  FMUL R91, R91, R22 ;  /* 0x000000165b5b7220 */ /* 0x000fe40000400000 */
[----:B------:R-:W-:Y:S01]  /*6e70*/  IMAD.X R7, RZ, RZ, R7, P1 ;  /* 0x000000ffff077224 */ /* 0x000fe200008e0607 */
[----:B------:R-:W-:Y:S01]  /*6e80*/  ISETP.GT.AND P1, PT, R0, 0x79, P0 ;  /* 0x000000790000780c */ /* 0x000fe20000724270 */
[----:B------:R-:W-:Y:S02]  /*6e90*/  FFMA R91, R150, R168, R91 ;  /* 0x000000a8965b7223 */ /* 0x000fe4000000005b */
[----:B------:R-:W-:-:S02]  /*6ea0*/  IMAD R90, R7, R12, RZ ;  /* 0x0000000c075a7224 */ /* 0x000fc400078e02ff */
[----:B------:R-:W-:Y:S01]  /*6eb0*/  @P2 IMAD.MOV.U32 R7, RZ, RZ, R163 ;  /* 0x000000ffff072224 */ /* 0x000fe200078e00a3 */
[----:B------:R-:W-:-:S05]  /*6ec0*/  F2FP.TF32.F32.PACK_B R91, R91 ;  /* 0x0000005bff5b723e */ /* 0x000fca00024050ff */
[----:B------:R3:W-:Y:S02]  /*6ed0*/  @P2 STG.E desc[UR36][R6.64+0x1e0], R91 ;  /* 0x0001e05b06002986 */ /* 0x0007e4000c101924 */
[----:B------:R-:W-:Y:S05]  /*6ee0*/  @!P1 BRA `(.L_x_166) ;  /* 0x0000000000049947 */ /* 0x000fea0003800000 */
[----:B------:R0:W5:Y:S02]  /*6ef0*/  LDG.E.LTC128B R158, desc[UR36][R88.64+0x1e4] ;  /* 0x0001e424589e7981 */ /* 0x000164000c1e1920 */
.L_x_166:
[----:B------:R-:W-:Y:S05]  /*6f00*/  BSYNC B1 ;  /* 0x0000000000017941 */ /* 0x000fea0003800000 */
.L_x_165:
[----:B-----5:R-:W-:Y:S01]  /*6f10*/  LOP3.LUT R23, R158, 0xffffe000, RZ, 0xc0, !PT ;  /* 0xffffe0009e177812 */ /* 0x020fe200078ec0ff */
[C---:B------:R-:W-:Y:S01]  /*6f20*/  IMAD R95, R97.reuse, R13, R90 ;  /* 0x0000000d615f7224 */ /* 0x040fe200078e025a */
[----:B------:R-:W-:Y:S01]  /*6f30*/  ISETP.GT.AND P0, PT, R16, 0x80, PT ;  /* 0x000000801000780c */ /* 0x000fe20003f04270 */
[----:B---3--:R-:W-:-:S04]  /*6f40*/  IMAD.WIDE.U32 R6, R97, R12, R20 ;  /* 0x0000000c61067225 */ /* 0x008fc800078e0014 */
[----:B0-2---:R-:W-:Y:S01]  /*6f50*/  FMUL R88, R23, R22 ;  /* 0x0000001617587220 */ /* 0x005fe20000400000 */
[----:B------:R-:W-:Y:S01]  /*6f60*/  ISETP.GT.AND P3, PT, R0, RZ, P0 ;  /* 0x000000ff0000720c */ /* 0x000fe20000764270 */
[----:B------:R-:W-:Y:S02]  /*6f70*/  IMAD.IADD R7, R7, 0x1, R95 ;  /* 0x0000000107077824 */ /* 0x000fe400078e025f */
[----:B------:R-:W-:Y:S01]  /*6f80*/  FFMA R151, R151, R168, R88 ;  /* 0x000000a897977223 */ /* 0x000fe20000000058 */
[----:B------:R-:W-:-:S04]  /*6f90*/  LEA R88, P2, R6, R8, 0x2 ;  /* 0x0000000806587211 */ /* 0x000fc800078410ff */
[----:B------:R-:W-:Y:S02]  /*6fa0*/  F2FP.TF32.F32.PACK_B R151, R151 ;  /* 0x00000097ff97723e */ /* 0x000fe400024050ff */
[----:B------:R-:W-:-:S03]  /*6fb0*/  LEA.HI.X R89, R6, R9, R7, 0x2, P2 ;  /* 0x0000000906597211 */ /* 0x000fc600010f1407 */
[----:B------:R0:W-:Y:S04]  /*6fc0*/  @P1 STG.E desc[UR36][R162.64+0x1e4], R151 ;  /* 0x0001e497a2001986 */ /* 0x0001e8000c101924 */
[----:B------:R-:W2:Y:S01]  /*6fd0*/  @P3 LDG.E.LTC128B R158, desc[UR36][R88.64] ;  /* 0x00000024589e3981 */ /* 0x000ea2000c1e1920 */
[----:B------:R-:W-:Y:S01]  /*6fe0*/  IMAD.WIDE.U32 R6, R97, R12, R4 ;  /* 0x0000000c61067225 */ /* 0x000fe200078e0004 */
[----:B------:R-:W-:Y:S01]  /*6ff0*/  SHF.L.U64.HI R93, R2, 0x9, R3 ;  /* 0x00000009025d7819 */ /* 0x000fe20000010203 */
[----:B------:R-:W-:Y:S01]  /*7000*/  BSSY B1, `(.L_x_167) ;  /* 0x0000011000017945 */ /* 0x000fe20003800000 */
[----:B------:R-:W-:Y:S01]  /*7010*/  ISETP.GT.AND P2, PT, R0, 0x1, P0 ;  /* 0x000000010000780c */ /* 0x000fe20000744270 */
[----:B------:R-:W-:Y:S02]  /*7020*/  IMAD.IADD R7, R95, 0x1, R7 ;  /* 0x000000015f077824 */ /* 0x000fe400078e0207 */
[----:B------:R-:W-:-:S02]  /*7030*/  IMAD.SHL.U32 R23, R2, 0x200, RZ ;  /* 0x0000020002177824 */ /* 0x000fc400078e00ff */
[----:B------:R-:W-:-:S03]  /*7040*/  IMAD.WIDE.U32 R90, R10, UR42, R6 ;  /* 0x0000002a0a5a7c25 */ /* 0x000fc6000f8e0006 */
[----:B------:R-:W-:Y:S01]  /*7050*/  IADD3 R6, P1, R23, R152, RZ ;  /* 0x0000009817067210 */ /* 0x000fe20007f3e0ff */
[----:B------:R-:W-:Y:S01]  /*7060*/  IMAD.IADD R3, R11, 0x1, R91 ;  /* 0x000000010b037824 */ /* 0x000fe200078e025b */
[----:B------:R-:W-:-:S03]  /*7070*/  LEA R2, P4, R90, R8, 0x2 ;  /* 0x000000085a027211 */ /* 0x000fc600078810ff */
[----:B------:R-:W-:Y:S01]  /*7080*/  IMAD.X R7, R93, 0x1, R153, P1 ;  /* 0x000000015d077824 */ /* 0x000fe200008e0699 */
[----:B------:R-:W-:Y:S02]  /*7090*/  LEA.HI.X R3, R90, R9, R3, 0x2, P4 ;  /* 0x000000095a037211 */ /* 0x000fe400020f1403 */
[----:B--2---:R-:W-:-:S05]  /*70a0*/  LOP3.LUT R13, R158, 0xffffe000, RZ, 0xc0, !PT ;  /* 0xffffe0009e0d7812 */ /* 0x004fca00078ec0ff */
[----:B------:R-:W-:-:S04]  /*70b0*/  FMUL R13, R13, R22 ;  /* 0x000000160d0d7220 */ /* 0x000fc80000400000 */
[----:B------:R-:W-:-:S05]  /*70c0*/  FFMA R13, R24, R168, R13 ;  /* 0x000000a8180d7223 */ /* 0x000fca000000000d */
[----:B------:R-:W-:-:S05]  /*70d0*/  F2FP.TF32.F32.PACK_B R13, R13 ;  /* 0x0000000dff0d723e */ /* 0x000fca00024050ff */
[----:B------:R0:W-:Y:S01]  /*70e0*/  @P3 STG.E desc[UR36][R6.64], R13 ;  /* 0x0000000d06003986 */ /* 0x0001e2000c101924 */
[----:B------:R-:W-:Y:S05]  /*70f0*/  @!P2 BRA `(.L_x_168) ;  /* 0x000000000004a947 */ /* 0x000fea0003800000 */
[----:B------:R2:W5:Y:S02]  /*7100*/  LDG.E.LTC128B R158, desc[UR36][R2.64+0x4] ;  /* 0x00000424029e7981 */ /* 0x000564000c1e1920 */
.L_x_168:
[----:B------:R-:W-:Y:S05]  /*7110*/  BSYNC B1 ;  /* 0x0000000000017941 */ /* 0x000fea0003800000 */
.L_x_167:
[----:B-----5:R-:W-:Y:S01]  /*7120*/  LOP3.LUT R15, R158, 0xffffe000, RZ, 0xc0, !PT ;  /* 0xffffe0009e0f7812 */ /* 0x020fe200078ec0ff */
[----:B0-----:R-:W-:Y:S01]  /*7130*/  IMAD.WIDE.U32 R12, R97, R12, R154 ;  /* 0x0000000c610c7225 */ /* 0x001fe200078e009a */
[----:B------:R-:W-:Y:S01]  /*7140*/  ISETP.GT.AND P1, PT, R16, 0x88, PT ;  /* 0x000000881000780c */ /* 0x000fe20003f24270 */
[----:B------:R-:W-:Y:S02]  /*7150*/  BSSY B1, `(.L_x_169) ;  /* 0x000000f000017945 */ /* 0x000fe40003800000 */
[----:B------:R-:W-:Y:S01]  /*7160*/  FMUL R20, R15, R22 ;  /* 0x000000160f147220 */ /* 0x000fe20000400000 */
[----:B------:R-:W-:Y:S01]  /*7170*/  ISETP.GT.AND P3, PT, R0, RZ, P1 ;  /* 0x000000ff0000720c */ /* 0x000fe20000f64270 */
[----:B------:R-:W-:Y:S01]  /*7180*/  IMAD.IADD R95, R95, 0x1, R13 ;  /* 0x000000015f5f7824 */ /* 0x000fe200078e020d */
[----:B------:R-:W-:Y:S01]  /*7190*/  IADD3 R14, P5, R14, R12, RZ ;  /* 0x0000000c0e0e7210 */ /* 0x000fe20007fbe0ff */
[----:B------:R-:W-:Y:S01]  /*71a0*/  FFMA R25, R25, R168, R20 ;  /* 0x000000a819197223 */ /* 0x000fe20000000014 */
[----:B------:R-:W-:-:S03]  /*71b0*/  IADD3 R12, P4, R4, R12, RZ ;  /* 0x0000000c040c7210 */ /* 0x000fc60007f9e0ff */
[----:B------:R-:W-:Y:S01]  /*71c0*/  IMAD.X R20, R95, 0x1, R21, P5 ;  /* 0x000000015f147824 */ /* 0x000fe200028e0615 */
[----:B------:R-:W-:Y:S01]  /*71d0*/  F2FP.TF32.F32.PACK_B R25, R25 ;  /* 0x00000019ff19723e */ /* 0x000fe200024050ff */
[----:B------:R-:W-:Y:S01]  /*71e0*/  IMAD.X R13, R5, 0x1, R95, P4 ;  /* 0x00000001050d7824 */ /* 0x000fe200020e065f */
[----:B------:R-:W-:-:S03]  /*71f0*/  LEA R4, P5, R14, R8, 0x2 ;  /* 0x000000080e047211 */ /* 0x000fc600078a10ff */
[----:B------:R0:W-:Y:S01]  /*7200*/  @P2 STG.E desc[UR36][R6.64+0x4], R25 ;  /* 0x0000041906002986 */ /* 0x0001e2000c101924 */
[----:B------:R-:W-:Y:S01]  /*7210*/  LEA.HI.X R5, R14, R9, R20, 0x2, P5 ;  /* 0x000000090e057211 */ /* 0x000fe200028f1414 */
[----:B------:R-:W-:Y:S08]  /*7220*/  @!P3 BRA `(.L_x_170) ;  /* 0x000000000004b947 */ /* 0x000ff00003800000 */
[----:B------:R3:W5:Y:S02]  /*7230*/  LDG.E.LTC128B R158, desc[UR36][R4.64] ;  /* 0x00000024049e7981 */ /* 0x000764000c1e1920 */
.L_x_170:
[----:B------:R-:W-:Y:S05]  /*7240*/  BSYNC B1 ;  /* 0x0000000000017941 */ /* 0x000fea0003800000 */
.L_x_169:
[----:B---3-5:R-:W-:Y:S01]  /*7250*/  LOP3.LUT R5, R158, 0xffffe000, RZ, 0xc0, !PT ;  /* 0xffffe0009e057812 */ /* 0x028fe200078ec0ff */
[----:B------:R-:W-:Y:S01]  /*7260*/  IMAD.WIDE.U32 R12, R10, UR42, R12 ;  /* 0x0000002a0a0c7c25 */ /* 0x000fe2000f8e000c */
[----:B------:R-:W-:Y:S01]  /*7270*/  IADD3 R4, P4, R6, R159, RZ ;  /* 0x0000009f06047210 */ /* 0x000fe20007f9e0ff */
[----:B------:R-:W-:Y:S01]  /*7280*/  BSSY B1, `(.L_x_171) ;  /* 0x000000c000017945 */ /* 0x000fe20003800000 */
[----:B------:R-:W-:Y:S01]  /*7290*/  ISETP.GT.AND P2, PT, R0, 0x1, P1 ;  /* 0x000000010000780c */ /* 0x000fe20000f44270 */
[----:B------:R-:W-:Y:S01]  /*72a0*/  FMUL R5, R5, R22 ;  /* 0x0000001605057220 */ /* 0x000fe20000400000 */
[----:B------:R-:W-:Y:S01]  /*72b0*/  IMAD.IADD R11, R11, 0x1, R13 ;  /* 0x000000010b0b7824 */ /* 0x000fe200078e020d */
[----:B------:R-:W-:Y:S02]  /*72c0*/  LEA R8, P5, R12, R8, 0x2 ;  /* 0x000000080c087211 */ /* 0x000fe400078a10ff */
[----:B------:R-:W-:Y:S01]  /*72d0*/  FFMA R13, R26, R168, R5 ;  /* 0x000000a81a0d7223 */ /* 0x000fe20000000005 */
[----:B------:R-:W-:Y:S01]  /*72e0*/  IMAD.X R5, R7, 0x1, R161, P4 ;  /* 0x0000000107057824 */ /* 0x000fe200020e06a1 */
[----:B------:R-:W-:-:S03]  /*72f0*/  LEA.HI.X R9, R12, R9, R11, 0x2, P5 ;  /* 0x000000090c097211 */ /* 0x000fc600028f140b */
[----:B------:R-:W-:-:S05]  /*7300*/  F2FP.TF32.F32.PACK_B R13, R13 ;  /* 0x0000000dff0d723e */ /* 0x000fca00024050ff */
[----:B------:R3:W-:Y:S01]  /*7310*/  @P3 STG.E desc[UR36][R4.64], R13 ;  /* 0x0000000d04003986 */ /* 0x0007e2000c101924 */
[----:B------:R-:W-:Y:S05]  /*7320*/  @!P2 BRA `(.L_x_172) ;  /* 0x000000000004a947 */ /* 0x000fea0003800000 */
[----:B------:R0:W5:Y:S02]  /*7330*/  LDG.E.LTC128B R158, desc[UR36][R8.64+0x4] ;  /* 0x00000424089e7981 */ /* 0x000164000c1e1920 */
.L_x_172:
[----:B------:R-:W-:Y:S05]  /*7340*/  BSYNC B1 ;  /* 0x0000000000017941 */ /* 0x000fea0003800000 */
.L_x_171:
[----:B-----5:R-:W-:Y:S01]  /*7350*/  LOP3.LUT R11, R158, 0xffffe000, RZ, 0xc0, !PT ;  /* 0xffffe0009e0b7812 */ /* 0x020fe200078ec0ff */
[----:B------:R-:W-:Y:S01]  /*7360*/  BSSY B1, `(.L_x_173) ;  /* 0x0000008000017945 */ /* 0x000fe20003800000 */
[----:B------:R-:W-:-:S03]  /*7370*/  ISETP.GT.AND P3, PT, R0, 0x8, P0 ;  /* 0x000000080000780c */ /* 0x000fc60000764270 */
[----:B------:R-:W-:-:S04]  /*7380*/  FMUL R10, R11, R22 ;  /* 0x000000160b0a7220 */ /* 0x000fc80000400000 */
[----:B------:R-:W-:-:S05]  /*7390*/  FFMA R27, R27, R168, R10 ;  /* 0x000000a81b1b7223 */ /* 0x000fca000000000a */
[----:B------:R-:W-:-:S05]  /*73a0*/  F2FP.TF32.F32.PACK_B R27, R27 ;  /* 0x0000001bff1b723e */ /* 0x000fca00024050ff */
[----:B------:R0:W-:Y:S01]  /*73b0*/  @P2 STG.E desc[UR36][R4.64+0x4], R27 ;  /* 0x0000041b04002986 */ /* 0x0001e2000c101924 */
[----:B------:R-:W-:Y:S05]  /*73c0*/  @!P3 BRA `(.L_x_174) ;  /* 0x000000000004b947 */ /* 0x000fea0003800000 */
[----:B------:R0:W5:Y:S02]  /*73d0*/  LDG.E.LTC128B R158, desc[UR36][R2.64+0x20] ;  /* 0x00002024029e7981 */ /* 0x000164000c1e1920 */
.L_x_174:
[----:B------:R-:W-:Y:S05]  /*73e0*/  BSYNC B1 ;  /* 0x0000000000017941 */ /* 0x000fea0003800000 */
.L_x_173:
[----:B0--3-5:R-:W-:Y:S01]  /*73f0*/  LOP3.LUT R5, R158, 0xffffe000, RZ, 0xc0, !PT ;  /* 0xffffe0009e057812 */ /* 0x029fe200078ec0ff */
[----:B------:R-:W-:Y:S01]  /*7400*/  IMAD.MOV.U32 R4, RZ, RZ, R6 ;  /* 0x000000ffff047224 */ /* 0x000fe200078e0006 */
[----:B------:R-:W-:Y:S01]  /*7410*/  ISETP.GT.AND P2, PT, R0, 0x9, P0 ;  /* 0x000000090000780c */ /* 0x000fe20000744270 */
[----:B------:R-:W-:Y:S02]  /*7420*/  BSSY B1, `(.L_x_175) ;  /* 0x0000008000017945 */ /* 0x000fe40003800000 */
[----:B------:R-:W-:-:S04]  /*7430*/  FMUL R5, R5, R22 ;  /* 0x0000001605057220 */ /* 0x000fc80000400000 */
[----:B------:R-:W-:Y:S01]  /*7440*/  FFMA R11, R28, R168, R5 ;  /* 0x000000a81c0b7223 */ /* 0x000fe20000000005 */
[----:B------:R-:W-:-:S04]  /*7450*/  IMAD.MOV.U32 R5, RZ, RZ, R7 ;  /* 0x000000ffff057224 */ /* 0x000fc800078e0007 */
[----:B------:R-:W-:-:S05]  /*7460*/  F2FP.TF32.F32.PACK_B R11, R11 ;  /* 0x0000000bff0b723e */ /* 0x000fca00024050ff */
[----:B------:R0:W-:Y:S01]  /*7470*/  @P3 STG.E desc[UR36][R4.64+0x20], R11 ;  /* 0x0000200b04003986 */ /* 0x0001e2000c101924 */
[----:B------:R-:W-:Y:S05]  /*7480*/  @!P2 BRA `(.L_x_176) ;  /* 0x000000000004a947 */ /* 0x000fea0003800000 */
[----:B------:R3:W5:Y:S02]  /*7490*/  LDG.E.LTC128B R158, desc[UR36][R2.64+0x24] ;  /* 0x00002424029e7981 */ /* 0x000764000c1e1920 */
.L_x_176:
[----:B------:R-:W-:Y:S05]  /*74a0*/  BSYNC B1 ;  /* 0x0000000000017941 */ /* 0x000fea0003800000 */
.L_x_175:
[----:B0----5:R-:W-:Y:S01]  /*74b0*/  LOP3.LUT R11, R158, 0xffffe000, RZ, 0xc0, !PT ;  /* 0xffffe0009e0b7812 */ /* 0x021fe200078ec0ff */
        /* <DEDUP_REMOVED lines=8> */
.L_x_178:
[----:B------:R-:W-:Y:S05]  /*7540*/  BSYNC B1 ;  /* 0x0000000000017941 */ /* 0x000fea0003800000 */
.L_x_177:
[----:B-----5:R-:W-:Y:S01]  /*7550*/  LOP3.LUT R11, R158, 0xffffe000, RZ, 0xc0, !PT ;  /* 0xffffe0009e0b7812 */ /* 0x020fe200078ec0ff */
[----:B------:R-:W-:Y:S01]  /*7560*/  BSSY B1, `(.L_x_179) ;  /* 0x000000a000017945 */ /* 0x000fe20003800000 */
[----:B------:R-:W-:Y:S02]  /*7570*/  IADD3 R6, P3, R159, R6, RZ ;  /* 0x000000069f067210 */ /* 0x000fe40007f7e0ff */
[----:B------:R-:W-:Y:S01]  /*7580*/  ISETP.GT.AND P2, PT, R0, 0x9, P1 ;  /* 0x000000090000780c */ /* 0x000fe20000f44270 */
[----:B------:R-:W-:Y:S02]  /*7590*/  FMUL R11, R11, R22 ;  /* 0x000000160b0b7220 */ /* 0x000fe40000400000 */
[----:B------:R-:W-:Y:S02]  /*75a0*/  IMAD.X R7, R161, 0x1, R7, P3 ;  /* 0x00000001a1077824 */ /* 0x000fe400018e0607 */
[----:B------:R-:W-:-:S05]  /*75b0*/  FFMA R11, R30, R168, R11 ;  /* 0x000000a81e0b7223 */ /* 0x000fca000000000b */
[----:B------:R-:W-:-:S05]  /*75c0*/  F2FP.TF32.F32.PACK_B R11, R11 ;  /* 0x0000000bff0b723e */ /* 0x000fca00024050ff */
[----:B------:R0:W-:Y:S01]  /*75d0*/  @P4 STG.E desc[UR36][R6.64+0x20], R11 ;  /* 0x0000200b06004986 */ /* 0x0001e2000c101924 */
[----:B------:R-:W-:Y:S05]  /*75e0*/  @!P2 BRA `(.L_x_180) ;  /* 0x000000000004a947 */ /* 0x000fea0003800000 */
[----:B------:R0:W5:Y:S02]  /*75f0*/  LDG.E.LTC128B R158, desc[UR36][R8.64+0x24] ;  /* 0x00002424089e7981 */ /* 0x000164000c1e1920 */
.L_x_180:
[----:B------:R-:W-:Y:S05]  /*7600*/  BSYNC B1 ;  /* 0x0000000000017941 */ /* 0x000fea0003800000 */
.L_x_179:
[----:B0----5:R-:W-:Y:S01]  /*7610*/  LOP3.LUT R7, R158, 0xffffe000, RZ, 0xc0, !PT ;  /* 0xffffe0009e077812 */ /* 0x021fe200078ec0ff */
[----:B------:R-:W-:Y:S01]  /*7620*/  BSSY B1, `(.L_x_181) ;  /* 0x000000a000017945 */ /* 0x000fe20003800000 */
[----:B------:R-:W-:Y:S02]  /*7630*/  IADD3 R6, P4, P5, R159, R152, R23 ;  /* 0x000000989f067210 */ /* 0x000fe40007d9e017 */
[----:B------:R-:W-:Y:S01]  /*7640*/  ISETP.GT.AND P3, PT, R0, 0x10, P0 ;  /* 0x000000100000780c */ /* 0x000fe20000764270 */
[----:B------:R-:W-:Y:S01]  /*7650*/  FMUL R10, R7, R22 ;  /* 0x00000016070a7220 */ /* 0x000fe20000400000 */
[----:B------:R-:W-:-:S03]  /*7660*/  IADD3.X R7, R161, R153, R93, P4, P5 ;  /* 0x00000099a1077210 */ /* 0x000fc600027ea45d */
[----:B------:R-:W-:-:S05]  /*7670*/  FFMA R31, R31, R168, R10 ;  /* 0x000000a81f1f7223 */ /* 0x000fca000000000a */
[----:B------:R-:W-:-:S05]  /*7680*/  F2FP.TF32.F32.PACK_B R31, R31 ;  /* 0x0000001fff1f723e */ /* 0x000fca00024050ff */
[----:B------:R0:W-:Y:S01]  /*7690*/  @P2 STG.E desc[UR36][R6.64+0x24], R31 ;  /* 0x0000241f06002986 */ /* 0x0001e2000c101924 */
[----:B------:R-:W-:Y:S05]  /*76a0*/  @!P3 BRA `(.L_x_182) ;  /* 0x000000000004b947 */ /* 0x000fea0003800000 */
[----:B------:R0:W5:Y:S02]  /*76b0*/  LDG.E.LTC128B R158, desc[UR36][R2.64+0x40] ;  /* 0x00004024029e7981 */ /* 0x000164000c1e1920 */
.L_x_182:
[----:B------:R-:W-:Y:S05]  /*76c0*/  BSYNC B1 ;  /* 0x0000000000017941 */ /* 0x000fea0003800000 */
.L_x_181:
        /* <DEDUP_REMOVED lines=9> */
.L_x_184:
[----:B------:R-:W-:Y:S05]  /*7760*/  BSYNC B1 ;  /* 0x0000000000017941 */ /* 0x000fea0003800000 */
.L_x_183:
        /* <DEDUP_REMOVED lines=9> */
.L_x_186:
[----:B------:R-:W-:Y:S05]  /*7800*/  BSYNC B1 ;  /* 0x0000000000017941 */ /* 0x000fea0003800000 */
.L_x_185:
        /* <DEDUP_REMOVED lines=9> */
.L_x_188:
[----:B------:R-:W-:Y:S05]  /*78a0*/  BSYNC B1 ;  /* 0x0000000000017941 */ /* 0x000fea0003800000 */
.L_x_187:
        /* <DEDUP_REMOVED lines=9> */
.L_x_190:
[----:B------:R-:W-:Y:S05]  /*7940*/  BSYNC B1 ;  /* 0x0000000000017941 */ /* 0x000fea0003800000 */
.L_x_189:
        /* <DEDUP_REMOVED lines=9> */
.L_x_192:
[----:B------:R-:W-:Y:S05]  /*79e0*/  BSYNC B1 ;  /* 0x0000000000017941 */ /* 0x000fea0003800000 */
.L_x_191:
        /* <DEDUP_REMOVED lines=9> */
.L_x_194:
[----:B------:R-:W-:Y:S05]  /*7a80*/  BSYNC B1 ;  /* 0x0000000000017941 */ /* 0x000fea0003800000 */
.L_x_193:
        /* <DEDUP_REMOVED lines=9> */
.L_x_196:
[----:B------:R-:W-:Y:S05]  /*7b20*/  BSYNC B1 ;  /* 0x0000000000017941 */ /* 0x000fea0003800000 */
.L_x_195:
        /* <DEDUP_REMOVED lines=9> */
.L_x_198:
[----:B------:R-:W-:Y:S05]  /*7bc0*/  BSYNC B1 ;  /* 0x0000000000017941 */ /* 0x000fea0003800000 */
.L_x_197:
        /* <DEDUP_REMOVED lines=9> */
.L_x_200:
[----:B------:R-:W-:Y:S05]  /*7c60*/  BSYNC B1 ;  /* 0x0000000000017941 */ /* 0x000fea0003800000 */
.L_x_199:
        /* <DEDUP_REMOVED lines=9> */
.L_x_202:
[----:B------:R-:W-:Y:S05]  /*7d00*/  BSYNC B1 ;  /* 0x0000000000017941 */ /* 0x000fea0003800000 */
.L_x_201:
        /* <DEDUP_REMOVED lines=9> */
.L_x_204:
[----:B------:R-:W-:Y:S05]  /*7da0*/  BSYNC B1 ;  /* 0x0000000000017941 */ /* 0x000fea0003800000 */
.L_x_203:
        /* <DEDUP_REMOVED lines=9> */
.L_x_206:
[----:B------:R-:W-:Y:S05]  /*7e40*/  BSYNC B1 ;  /* 0x0000000000017941 */ /* 0x000fea0003800000 */
.L_x_205:
        /* <DEDUP_REMOVED lines=9> */
.L_x_208:
[----:B------:R-:W-:Y:S05]  /*7ee0*/  BSYNC B1 ;  /* 0x0000000000017941 */ /* 0x000fea0003800000 */
.L_x_207:
        /* <DEDUP_REMOVED lines=9> */
.L_x_210:
[----:B------:R-:W-:Y:S05]  /*7f80*/  BSYNC B1 ;  /* 0x0000000000017941 */ /* 0x000fea0003800000 */
.L_x_209:
        /* <DEDUP_REMOVED lines=9> */
.L_x_212:
[----:B------:R-:W-:Y:S05]  /*8020*/  BSYNC B1 ;  /* 0x0000000000017941 */ /* 0x000fea0003800000 */
.L_x_211:
        /* <DEDUP_REMOVED lines=9> */
.L_x_214:
[----:B------:R-:W-:Y:S05]  /*80c0*/  BSYNC B1 ;  /* 0x0000000000017941 */ /* 0x000fea0003800000 */
.L_x_213:
        /* <DEDUP_REMOVED lines=9> */
.L_x_216:
[----:B------:R-:W-:Y:S05]  /*8160*/  BSYNC B1 ;  /* 0x0000000000017941 */ /* 0x000fea0003800000 */
.L_x_215:
        /* <DEDUP_REMOVED lines=9> */
.L_x_218:
[----:B------:R-:W-:Y:S05]  /*8200*/  BSYNC B1 ;  /* 0x0000000000017941 */ /* 0x000fea0003800000 */
.L_x_217:
        /* <DEDUP_REMOVED lines=9> */
.L_x_220:
[----:B------:R-:W-:Y:S05]  /*82a0*/  BSYNC B1 ;  /* 0x0000000000017941 */ /* 0x000fea0003800000 */
.L_x_219:
        /* <DEDUP_REMOVED lines=9> */
.L_x_222:
[----:B------:R-:W-:Y:S05]  /*8340*/  BSYNC B1 ;  /* 0x0000000000017941 */ /* 0x000fea0003800000 */
.L_x_221:
        /* <DEDUP_REMOVED lines=9> */
.L_x_224:
[----:B------:R-:W-:Y:S05]  /*83e0*/  BSYNC B1 ;  /* 0x0000000000017941 */ /* 0x000fea0003800000 */
.L_x_223:
        /* <DEDUP_REMOVED lines=9> */
.L_x_226:
[----:B------:R-:W-:Y:S05]  /*8480*/  BSYNC B1 ;  /* 0x0000000000017941 */ /* 0x000fea0003800000 */
.L_x_225:
        /* <DEDUP_REMOVED lines=9> */
.L_x_228:
[----:B------:R-:W-:Y:S05]  /*8520*/  BSYNC B1 ;  /* 0x0000000000017941 */ /* 0x000fea0003800000 */
.L_x_227:
        /* <DEDUP_REMOVED lines=9> */
.L_x_230:
[----:B------:R-:W-:Y:S05]  /*85c0*/  BSYNC B1 ;  /* 0x0000000000017941 */ /* 0x000fea0003800000 */
.L_x_229:
        /* <DEDUP_REMOVED lines=9> */
.L_x_232:
[----:B------:R-:W-:Y:S05]  /*8660*/  BSYNC B1 ;  /* 0x0000000000017941 */ /* 0x000fea0003800000 */
.L_x_231:
        /* <DEDUP_REMOVED lines=9> */
.L_x_234:
[----:B------:R-:W-:Y:S05]  /*8700*/  BSYNC B1 ;  /* 0x0000000000017941 */ /* 0x000fea0003800000 */
.L_x_233:
        /* <DEDUP_REMOVED lines=9> */
.L_x_236:
[----:B------:R-:W-:Y:S05]  /*87a0*/  BSYNC B1 ;  /* 0x0000000000017941 */ /* 0x000fea0003800000 */
.L_x_235:
        /* <DEDUP_REMOVED lines=9> */
.L_x_238:
[----:B------:R-:W-:Y:S05]  /*8840*/  BSYNC B1 ;  /* 0x0000000000017941 */ /* 0x000fea0003800000 */
.L_x_237:
        /* <DEDUP_REMOVED lines=9> */
.L_x_240:
[----:B------:R-:W-:Y:S05]  /*88e0*/  BSYNC B1 ;  /* 0x0000000000017941 */ /* 0x000fea0003800000 */
.L_x_239:
        /* <DEDUP_REMOVED lines=9> */
.L_x_242:
[----:B------:R-:W-:Y:S05]  /*8980*/  BSYNC B1 ;  /* 0x0000000000017941 */ /* 0x000fea0003800000 */
.L_x_241:
        /* <DEDUP_REMOVED lines=9> */
.L_x_244:
[----:B------:R-:W-:Y:S05]  /*8a20*/  BSYNC B1 ;  /* 0x0000000000017941 */ /* 0x000fea0003800000 */
.L_x_243:
        /* <DEDUP_REMOVED lines=9> */
.L_x_246:
[----:B------:R-:W-:Y:S05]  /*8ac0*/  BSYNC B1 ;  /* 0x0000000000017941 */ /* 0x000fea0003800000 */
.L_x_245:
        /* <DEDUP_REMOVED lines=9> */
.L_x_248:
[----:B------:R-:W-:Y:S05]  /*8b60*/  BSYNC B1 ;  /* 0x0000000000017941 */ /* 0x000fea0003800000 */
.L_x_247:
        /* <DEDUP_REMOVED lines=9> */
.L_x_250:
[----:B------:R-:W-:Y:S05]  /*8c00*/  BSYNC B1 ;  /* 0x0000000000017941 */ /* 0x000fea0003800000 */
.L_x_249:
        /* <DEDUP_REMOVED lines=9> */
.L_x_252:
[----:B------:R-:W-:Y:S05]  /*8ca0*/  BSYNC B1 ;  /* 0x0000000000017941 */ /* 0x000fea0003800000 */
.L_x_251:
        /* <DEDUP_REMOVED lines=9> */
.L_x_254:
[----:B------:R-:W-:Y:S05]  /*8d40*/  BSYNC B1 ;  /* 0x0000000000017941 */ /* 0x000fea0003800000 */
.L_x_253:
        /* <DEDUP_REMOVED lines=9> */
.L_x_256:
[----:B------:R-:W-:Y:S05]  /*8de0*/  BSYNC B1 ;  /* 0x0000000000017941 */ /* 0x000fea0003800000 */
.L_x_255:
        /* <DEDUP_REMOVED lines=9> */
.L_x_258:
[----:B------:R-:W-:Y:S05]  /*8e80*/  BSYNC B1 ;  /* 0x0000000000017941 */ /* 0x000fea0003800000 */
.L_x_257:
        /* <DEDUP_REMOVED lines=9> */
.L_x_260:
[----:B------:R-:W-:Y:S05]  /*8f20*/  BSYNC B1 ;  /* 0x0000000000017941 */ /* 0x000fea0003800000 */
.L_x_259:
        /* <DEDUP_REMOVED lines=9> */
.L_x_262:
[----:B------:R-:W-:Y:S05]  /*8fc0*/  BSYNC B1 ;  /* 0x0000000000017941 */ /* 0x000fea0003800000 */
.L_x_261:
        /* <DEDUP_REMOVED lines=9> */
.L_x_264:
[----:B------:R-:W-:Y:S05]  /*9060*/  BSYNC B1 ;  /* 0x0000000000017941 */ /* 0x000fea0003800000 */
.L_x_263:
        /* <DEDUP_REMOVED lines=9> */
.L_x_266:
[----:B------:R-:W-:Y:S05]  /*9100*/  BSYNC B1 ;  /* 0x0000000000017941 */ /* 0x000fea0003800000 */
.L_x_265:
        /* <DEDUP_REMOVED lines=9> */
.L_x_268:
[----:B------:R-:W-:Y:S05]  /*91a0*/  BSYNC B1 ;  /* 0x0000000000017941 */ /* 0x000fea0003800000 */
.L_x_267:
        /* <DEDUP_REMOVED lines=9> */
.L_x_270:
[----:B------:R-:W-:Y:S05]  /*9240*/  BSYNC B1 ;  /* 0x0000000000017941 */ /* 0x000fea0003800000 */
.L_x_269:
        /* <DEDUP_REMOVED lines=9> */
.L_x_272:
[----:B------:R-:W-:Y:S05]  /*92e0*/  BSYNC B1 ;  /* 0x0000000000017941 */ /* 0x000fea0003800000 */
.L_x_271:
        /* <DEDUP_REMOVED lines=9> */
.L_x_274:
[----:B------:R-:W-:Y:S05]  /*9380*/  BSYNC B1 ;  /* 0x0000000000017941 */ /* 0x000fea0003800000 */
.L_x_273:
        /* <DEDUP_REMOVED lines=9> */
.L_x_276:
[----:B------:R-:W-:Y:S05]  /*9420*/  BSYNC B1 ;  /* 0x0000000000017941 */ /* 0x000fea0003800000 */
.L_x_275:
        /* <DEDUP_REMOVED lines=9> */
.L_x_278:
[----:B------:R-:W-:Y:S05]  /*94c0*/  BSYNC B1 ;  /* 0x0000000000017941 */ /* 0x000fea0003800000 */
.L_x_277:
        /* <DEDUP_REMOVED lines=9> */
.L_x_280:
[----:B------:R-:W-:Y:S05]  /*9560*/  BSYNC B1 ;  /* 0x0000000000017941 */ /* 0x000fea0003800000 */
.L_x_279:
        /* <DEDUP_REMOVED lines=9> */
.L_x_282:
[----:B------:R-:W-:Y:S05]  /*9600*/  BSYNC B1 ;  /* 0x0000000000017941 */ /* 0x000fea0003800000 */
.L_x_281:
        /* <DEDUP_REMOVED lines=9> */
.L_x_284:
[----:B------:R-:W-:Y:S05]  /*96a0*/  BSYNC B1 ;  /* 0x0000000000017941 */ /* 0x000fea0003800000 */
.L_x_283:
        /* <DEDUP_REMOVED lines=9> */
.L_x_286:
[----:B------:R-:W-:Y:S05]  /*9740*/  BSYNC B1 ;  /* 0x0000000000017941 */ /* 0x000fea0003800000 */
.L_x_285:
        /* <DEDUP_REMOVED lines=9> */
.L_x_288:
[----:B------:R-:W-:Y:S05]  /*97e0*/  BSYNC B1 ;  /* 0x0000000000017941 */ /* 0x000fea0003800000 */
.L_x_287:
[----:B0-23-5:R-:W-:Y:S01]  /*97f0*/  LOP3.LUT R3, R158, 0xffffe000, RZ, 0xc0, !PT ;  /* 0xffffe0009e037812 */ /* 0x02dfe200078ec0ff */
        /* <DEDUP_REMOVED lines=8> */
.L_x_290:
[----:B------:R-:W-:Y:S05]  /*9880*/  BSYNC B1 ;  /* 0x0000000000017941 */ /* 0x000fea0003800000 */
.L_x_289:
[----:B-----5:R-:W-:Y:S01]  /*9890*/  LOP3.LUT R3, R158, 0xffffe000, RZ, 0xc0, !PT ;  /* 0xffffe0009e037812 */ /* 0x020fe200078ec0ff */
[----:B------:R-:W-:Y:S01]  /*98a0*/  @P2 IMAD.MOV.U32 R2, RZ, RZ, R6 ;  /* 0x000000ffff022224 */ /* 0x000fe200078e0006 */
[----:B------:R-:W-:Y:S01]  /*98b0*/  ISETP.GT.AND P1, PT, R0, 0x79, P1 ;  /* 0x000000790000780c */ /* 0x000fe20000f24270 */
[----:B------:R-:W-:Y:S02]  /*98c0*/  BSSY B1, `(.L_x_291) ;  /* 0x0000008000017945 */ /* 0x000fe40003800000 */
[----:B------:R-:W-:-:S04]  /*98d0*/  FMUL R3, R3, R22 ;  /* 0x0000001603037220 */ /* 0x000fc80000400000 */
[----:B0-----:R-:W-:Y:S01]  /*98e0*/  FFMA R5, R86, R168, R3 ;  /* 0x000000a856057223 */ /* 0x001fe20000000003 */
[----:B------:R-:W-:-:S04]  /*98f0*/  @P2 IMAD.MOV.U32 R3, RZ, RZ, R7 ;  /* 0x000000ffff032224 */ /* 0x000fc800078e0007 */
[----:B------:R-:W-:-:S05]  /*9900*/  F2FP.TF32.F32.PACK_B R5, R5 ;  /* 0x00000005ff05723e */ /* 0x000fca00024050ff */
[----:B------:R0:W-:Y:S01]  /*9910*/  @P2 STG.E desc[UR36][R2.64+0x1e0], R5 ;  /* 0x0001e00502002986 */ /* 0x0001e2000c101924 */
[----:B------:R-:W-:Y:S05]  /*9920*/  @!P1 BRA `(.L_x_292) ;  /* 0x0000000000049947 */ /* 0x000fea0003800000 */
[----:B------:R3:W5:Y:S02]  /*9930*/  LDG.E.LTC128B R158, desc[UR36][R8.64+0x1e4] ;  /* 0x0001e424089e7981 */ /* 0x000764000c1e1920 */
.L_x_292:
[----:B------:R-:W-:Y:S05]  /*9940*/  BSYNC B1 ;  /* 0x0000000000017941 */ /* 0x000fea0003800000 */
.L_x_291:
[----:B------:R-:W-:Y:S05]  /*9950*/  @!P1 BRA `(.L_x_293) ;  /* 0x00000024003c9947 */ /* 0x000fea0003800000 */
[----:B0----5:R-:W-:-:S05]  /*9960*/  LOP3.LUT R3, R158, 0xffffe000, RZ, 0xc0, !PT ;  /* 0xffffe0009e037812 */ /* 0x021fca00078ec0ff */
[----:B------:R-:W-:-:S04]  /*9970*/  FMUL R0, R3, R22 ;  /* 0x0000001603007220 */ /* 0x000fc80000400000 */
[----:B------:R-:W-:-:S05]  /*9980*/  FFMA R87, R87, R168, R0 ;  /* 0x000000a857577223 */ /* 0x000fca0000000000 */
[----:B------:R-:W-:-:S05]  /*9990*/  F2FP.TF32.F32.PACK_B R87, R87 ;  /* 0x00000057ff57723e */ /* 0x000fca00024050ff */
[----:B------:R0:W-:Y:S01]  /*99a0*/  STG.E desc[UR36][R6.64+0x1e4], R87 ;  /* 0x0001e45706007986 */ /* 0x0001e2000c101924 */
[----:B------:R-:W-:Y:S05]  /*99b0*/  BRA `(.L_x_293) ;  /* 0x0000002400247947 */ /* 0x000fea0003800000 */
.L_x_42:
[----:B------:R-:W-:Y:S01]  /*99c0*/  ULDC.64 UR4, c[0x0][0x5c0] ;  /* 0x0001700000047ab9 */ /* 0x000fe20000000a00 */
[-C--:B------:R-:W-:Y:S01]  /*99d0*/  FMUL R11, R88, R168.reuse ;  /* 0x000000a8580b7220 */ /* 0x080fe20000400000 */
[----:B------:R-:W-:Y:S01]  /*99e0*/  LEA R6, P0, R160, UR4, 0x2 ;  /* 0x00000004a0067c11 */ /* 0x000fe2000f8010ff */
[----:B------:R-:W-:Y:S01]  /*99f0*/  IMAD.SHL.U32 R5, R2, 0x20, RZ ;  /* 0x0000002002057824 */ /* 0x000fe200078e00ff */
[----:B------:R-:W-:Y:S01]  /*9a00*/  ISETP.GT.AND P5, PT, R0, 0x1, P3 ;  /* 0x000000010000780c */ /* 0x000fe20001fa4270 */
[-C--:B------:R-:W-:Y:S01]  /*9a10*/  FMUL R89, R89, R168.reuse ;  /* 0x000000a859597220 */ /* 0x080fe20000400000 */
[----:B------:R-:W-:Y:S01]  /*9a20*/  LEA.HI.X R7, R160, UR5, R165, 0x2, P0 ;  /* 0x00000005a0077c11 */ /* 0x000fe200080f14a5 */
[-C--:B------:R-:W-:Y:S01]  /*9a30*/  FMUL R13, R90, R168.reuse ;  /* 0x000000a85a0d7220 */ /* 0x080fe20000400000 */
[----:B------:R-:W-:Y:S01]  /*9a40*/  ISETP.GT.AND P0, PT, R16, 0x8, PT ;  /* 0x000000081000780c */ /* 0x000fe20003f04270 */
[-C--:B------:R-:W-:Y:S01]  /*9a50*/  FMUL R91, R91, R168.reuse ;  /* 0x000000a85b5b7220 */ /* 0x080fe20000400000 */
[----:B------:R-:W-:Y:S01]  /*9a60*/  F2FP.TF32.F32.PACK_B R11, R11 ;  /* 0x0000000bff0b723e */ /* 0x000fe200024050ff */
[-C--:B------:R-:W-:Y:S01]  /*9a70*/  FMUL R93, R93, R168.reuse ;  /* 0x000000a85d5d7220 */ /* 0x080fe20000400000 */
[----:B------:R-:W-:Y:S01]  /*9a80*/  ISETP.GT.AND P1, PT, R0, RZ, P0 ;  /* 0x000000ff0000720c */ /* 0x000fe20000724270 */
[-C--:B------:R-:W-:Y:S01]  /*9a90*/  FMUL R15, R94, R168.reuse ;  /* 0x000000a85e0f7220 */ /* 0x080fe20000400000 */
[----:B------:R-:W-:Y:S01]  /*9aa0*/  ISETP.GT.AND P4, PT, R0, 0x1, P0 ;  /* 0x000000010000780c */ /* 0x000fe20000784270 */
[----:B------:R0:W-:Y:S01]  /*9ab0*/  @P2 STG.E desc[UR36][R6.64], R11 ;  /* 0x0000000b06002986 */ /* 0x0001e2000c101924 */
[----:B------:R-:W-:Y:S01]  /*9ac0*/  SHF.L.U64.HI R4, R2, 0x5, R3 ;  /* 0x0000000502047819 */ /* 0x000fe20000010203 */
[----:B------:R-:W-:Y:S01]  /*9ad0*/  FMUL R95, R95, R168 ;  /* 0x000000a85f5f7220 */ /* 0x000fe20000400000 */
[----:B------:R-:W-:Y:S01]  /*9ae0*/  IADD3 R8, P2, R5, R6, RZ ;  /* 0x0000000605087210 */ /* 0x000fe20007f5e0ff */
[-C--:B------:R-:W-:Y:S01]  /*9af0*/  FMUL R97, R97, R168.reuse ;  /* 0x000000a861617220 */ /* 0x080fe20000400000 */
[----:B------:R-:W-:Y:S01]  /*9b00*/  F2FP.TF32.F32.PACK_B R89, R89 ;  /* 0x00000059ff59723e */ /* 0x000fe200024050ff */
[-C--:B------:R-:W-:Y:S01]  /*9b10*/  FMUL R99, R99, R168.reuse ;  /* 0x000000a863637220 */ /* 0x080fe20000400000 */
[----:B------:R-:W-:Y:S01]  /*9b20*/  F2FP.TF32.F32.PACK_B R13, R13 ;  /* 0x0000000dff0d723e */ /* 0x000fe200024050ff */
[----:B------:R-:W-:Y:S01]  /*9b30*/  IMAD.X R9, R4, 0x1, R7, P2 ;  /* 0x0000000104097824 */ /* 0x000fe200010e0607 */
[----:B------:R-:W-:Y:S01]  /*9b40*/  F2FP.TF32.F32.PACK_B R91, R91 ;  /* 0x0000005bff5b723e */ /* 0x000fe200024050ff */
[----:B------:R-:W-:Y:S01]  /*9b50*/  @P5 STG.E desc[UR36][R6.64+0x4], R89 ;  /* 0x0000045906005986 */ /* 0x000fe2000c101924 */
[----:B------:R-:W-:Y:S01]  /*9b60*/  ISETP.GT.AND P5, PT, R0, 0x8, P3 ;  /* 0x000000080000780c */ /* 0x000fe20001fa4270 */
[-C--:B0-----:R-:W-:Y:S01]  /*9b70*/  FMUL R11, R92, R168.reuse ;  /* 0x000000a85c0b7220 */ /* 0x081fe20000400000 */
[C---:B------:R-:W-:Y:S01]  /*9b80*/  ISETP.GT.AND P2, PT, R0.reuse, 0x9, P3 ;  /* 0x000000090000780c */ /* 0x040fe20001f44270 */
[----:B------:R0:W-:Y:S01]  /*9b90*/  @P1 STG.E desc[UR36][R8.64], R13 ;  /* 0x0000000d08001986 */ /* 0x0001e2000c101924 */
[C---:B------:R-:W-:Y:S01]  /*9ba0*/  ISETP.GT.AND P1, PT, R0.reuse, 0x8, P0 ;  /* 0x000000080000780c */ /* 0x040fe20000724270 */
[-C--:B------:R-:W-:Y:S01]  /*9bb0*/  FMUL R101, R101, R168.reuse ;  /* 0x000000a865657220 */ /* 0x080fe20000400000 */
[----:B------:R-:W-:Y:S01]  /*9bc0*/  F2FP.TF32.F32.PACK_B R11, R11 ;  /* 0x0000000bff0b723e */ /* 0x000fe200024050ff */
[----:B------:R-:W-:Y:S01]  /*9bd0*/  @P4 STG.E desc[UR36][R8.64+0x4], R91 ;  /* 0x0000045b08004986 */ /* 0x000fe2000c101924 */
[----:B------:R-:W-:Y:S01]  /*9be0*/  ISETP.GT.AND P4, PT, R0, 0x9, P0 ;  /* 0x000000090000780c */ /* 0x000fe20000784270 */
[-C--:B------:R-:W-:Y:S01]  /*9bf0*/  FMUL R103, R103, R168.reuse ;  /* 0x000000a867677220 */ /* 0x080fe20000400000 */
[----:B------:R-:W-:Y:S01]  /*9c00*/  F2FP.TF32.F32.PACK_B R93, R93 ;  /* 0x0000005dff5d723e */ /* 0x000fe200024050ff */
[-C--:B------:R-:W-:Y:S01]  /*9c10*/  FMUL R105, R105, R168.reuse ;  /* 0x000000a869697220 */ /* 0x080fe20000400000 */
[----:B------:R-:W-:Y:S01]  /*9c20*/  F2FP.TF32.F32.PACK_B R15, R15 ;  /* 0x0000000fff0f723e */ /* 0x000fe200024050ff */
[----:B------:R1:W-:Y:S01]  /*9c30*/  @P5 STG.E desc[UR36][R6.64+0x20], R11 ;  /* 0x0000200b06005986 */ /* 0x0003e2000c101924 */
[----:B------:R-:W-:Y:S01]  /*9c40*/  F2FP.TF32.F32.PACK_B R95, R95 ;  /* 0x0000005fff5f723e */ /* 0x000fe200024050ff */
[-C--:B0-----:R-:W-:Y:S01]  /*9c50*/  FMUL R13, R96, R168.reuse ;  /* 0x000000a8600d7220 */ /* 0x081fe20000400000 */
[C---:B------:R-:W-:Y:S01]  /*9c60*/  ISETP.GT.AND P5, PT, R0.reuse, 0x10, P3 ;  /* 0x000000100000780c */ /* 0x040fe20001fa4270 */
[----:B------:R-:W-:Y:S01]  /*9c70*/  @P2 STG.E desc[UR36][R6.64+0x24], R93 ;  /* 0x0000245d06002986 */ /* 0x000fe2000c101924 */
[C---:B------:R-:W-:Y:S01]  /*9c80*/  ISETP.GT.AND P2, PT, R0.reuse, 0x11, P3 ;  /* 0x000000110000780c */ /* 0x040fe20001f44270 */
[-C--:B------:R-:W-:Y:S01]  /*9c90*/  FMUL R107, R107, R168.reuse ;  /* 0x000000a86b6b7220 */ /* 0x080fe20000400000 */
[----:B------:R-:W-:Y:S01]  /*9ca0*/  F2FP.TF32.F32.PACK_B R13, R13 ;  /* 0x0000000dff0d723e */ /* 0x000fe200024050ff */
[----:B------:R0:W-:Y:S01]  /*9cb0*/  @P1 STG.E desc[UR36][R8.64+0x20], R15 ;  /* 0x0000200f08001986 */ /* 0x0001e2000c101924 */
[C---:B------:R-:W-:Y:S01]  /*9cc0*/  ISETP.GT.AND P1, PT, R0.reuse, 0x10, P0 ;  /* 0x000000100000780c */ /* 0x040fe20000724270 */
[-C--:B------:R-:W-:Y:S01]  /*9cd0*/  FMUL R109, R109, R168.reuse ;  /* 0x000000a86d6d7220 */ /* 0x080fe20000400000 */
[----:B------:R-:W-:Y:S01]  /*9ce0*/  F2FP.TF32.F32.PACK_B R97, R97 ;  /* 0x00000061ff61723e */ /* 0x000fe200024050ff */
[----:B------:R-:W-:Y:S01]  /*9cf0*/  @P4 STG.E desc[UR36][R8.64+0x24], R95 ;  /* 0x0000245f08004986 */ /* 0x000fe2000c101924 */
[----:B------:R-:W-:Y:S01]  /*9d00*/  ISETP.GT.AND P4, PT, R0, 0x11, P0 ;  /* 0x000000110000780c */ /* 0x000fe20000784270 */
[-C--:B-1----:R-:W-:Y:S01]  /*9d10*/  FMUL R11, R98, R168.reuse ;  /* 0x000000a8620b7220 */ /* 0x082fe20000400000 */
[----:B------:R-:W-:Y:S01]  /*9d20*/  F2FP.TF32.F32.PACK_B R99, R99 ;  /* 0x00000063ff63723e */ /* 0x000fe200024050ff */
[----:B------:R1:W-:Y:S01]  /*9d30*/  @P5 STG.E desc[UR36][R6.64+0x40], R13 ;  /* 0x0000400d06005986 */ /* 0x0003e2000c101924 */
[C---:B------:R-:W-:Y:S01]  /*9d40*/  ISETP.GT.AND P5, PT, R0.reuse, 0x18, P3 ;  /* 0x000000180000780c */ /* 0x040fe20001fa4270 */
[-C--:B------:R-:W-:Y:S01]  /*9d50*/  FMUL R111, R111, R168.reuse ;  /* 0x000000a86f6f7220 */ /* 0x080fe20000400000 */
[----:B------:R-:W-:Y:S01]  /*9d60*/  F2FP.TF32.F32.PACK_B R11, R11 ;  /* 0x0000000bff0b723e */ /* 0x000fe200024050ff */
[----:B------:R-:W-:Y:S01]  /*9d70*/  @P2 STG.E desc[UR36][R6.64+0x44], R97 ;  /* 0x0000446106002986 */ /* 0x000fe2000c101924 */
[----:B------:R-:W-:Y:S01]  /*9d80*/  ISETP.GT.AND P2, PT, R0, 0x19, P3 ;  /* 0x000000190000780c */ /* 0x000fe20001f44270 */
[-C--:B0-----:R-:W-:Y:S01]  /*9d90*/  FMUL R15, R100, R168.reuse ;  /* 0x000000a8640f7220 */ /* 0x081fe20000400000 */
        /* <DEDUP_REMOVED lines=178> */
[----:B------:R-:W-:Y:S01]  /*a8c0*/  ISETP.GT.AND P1, PT, R0, 0x71, P3 ;  /* 0x000000710000780c */ /* 0x000fe20001f24270 */
[-C--:B------:R-:W-:Y:S01]  /*a8d0*/  FMUL R21, R28, R168.reuse ;  /* 0x000000a81c157220 */ /* 0x080fe20000400000 */
[----:B------:R-:W-:Y:S01]  /*a8e0*/  F2FP.TF32.F32.PACK_B R13, R13 ;  /* 0x0000000dff0d723e */ /* 0x000fe200024050ff */
[----:B------:R-:W-:Y:S01]  /*a8f0*/  @P4 STG.E desc[UR36][R8.64+0x1a4], R143 ;  /* 0x0001a48f08004986 */ /* 0x000fe2000c101924 */
[----:B------:R-:W-:Y:S01]  /*a900*/  ISETP.GT.AND P4, PT, R0, 0x71, P0 ;  /* 0x000000710000780c */ /* 0x000fe20000784270 */
[-C--:B-1----:R-:W-:Y:S01]  /*a910*/  FMUL R11, R146, R168.reuse ;  /* 0x000000a8920b7220 */ /* 0x082fe20000400000 */
[----:B------:R-:W-:Y:S01]  /*a920*/  F2FP.TF32.F32.PACK_B R147, R147 ;  /* 0x00000093ff93723e */ /* 0x000fe200024050ff */
[----:B------:R1:W-:Y:S01]  /*a930*/  @P5 STG.E desc[UR36][R6.64+0x1c0], R13 ;  /* 0x0001c00d06005986 */ /* 0x0003e2000c101924 */
[----:B------:R-:W-:Y:S01]  /*a940*/  ISETP.GT.AND P5, PT, R0, 0x78, P3 ;  /* 0x000000780000780c */ /* 0x000fe20001fa4270 */
[-C--:B------:R-:W-:Y:S01]  /*a950*/  FMUL R29, R29, R168.reuse ;  /* 0x000000a81d1d7220 */ /* 0x080fe20000400000 */
[----:B------:R-:W-:Y:S01]  /*a960*/  F2FP.TF32.F32.PACK_B R11, R11 ;  /* 0x0000000bff0b723e */ /* 0x000fe200024050ff */
[-C--:B0-----:R-:W-:Y:S01]  /*a970*/  FMUL R15, R150, R168.reuse ;  /* 0x000000a8960f7220 */ /* 0x081fe20000400000 */
[----:B------:R-:W-:Y:S01]  /*a980*/  ISETP.GT.AND P3, PT, R0, 0x79, P3 ;  /* 0x000000790000780c */ /* 0x000fe20001f64270 */
[----:B------:R-:W-:Y:S01]  /*a990*/  @P1 STG.E desc[UR36][R6.64+0x1c4], R145 ;  /* 0x0001c49106001986 */ /* 0x000fe2000c101924 */
[----:B------:R-:W-:Y:S01]  /*a9a0*/  F2FP.TF32.F32.PACK_B R149, R149 ;  /* 0x00000095ff95723e */ /* 0x000fe200024050ff */
[-C--:B------:R-:W-:Y:S01]  /*a9b0*/  FMUL R31, R31, R168.reuse ;  /* 0x000000a81f1f7220 */ /* 0x080fe20000400000 */
[----:B------:R-:W-:Y:S01]  /*a9c0*/  F2FP.TF32.F32.PACK_B R15, R15 ;  /* 0x0000000fff0f723e */ /* 0x000fe200024050ff */
[----:B------:R0:W-:Y:S01]  /*a9d0*/  @P2 STG.E desc[UR36][R8.64+0x1c0], R11 ;  /* 0x0001c00b08002986 */ /* 0x0001e2000c101924 */
[----:B------:R-:W-:Y:S01]  /*a9e0*/  F2FP.TF32.F32.PACK_B R151, R151 ;  /* 0x00000097ff97723e */ /* 0x000fe200024050ff */
[-C--:B-1----:R-:W-:Y:S01]  /*a9f0*/  FMUL R13, R148, R168.reuse ;  /* 0x000000a8940d7220 */ /* 0x082fe20000400000 */
[----:B------:R-:W-:Y:S01]  /*aa00*/  ISETP.GT.AND P1, PT, R16, 0x80, PT ;  /* 0x000000801000780c */ /* 0x000fe20003f24270 */
[----:B------:R-:W-:Y:S01]  /*aa10*/  @P4 STG.E desc[UR36][R8.64+0x1c4], R147 ;  /* 0x0001c49308004986 */ /* 0x000fe2000c101924 */
[C---:B------:R-:W-:Y:S01]  /*aa20*/  ISETP.GT.AND P4, PT, R0.reuse, 0x78, P0 ;  /* 0x000000780000780c */ /* 0x040fe20000784270 */
[-C--:B------:R-:W-:Y:S01]  /*aa30*/  FMUL R33, R33, R168.reuse ;  /* 0x000000a821217220 */ /* 0x080fe20000400000 */
[----:B------:R-:W-:Y:S01]  /*aa40*/  ISETP.GT.AND P0, PT, R0, 0x79, P0 ;  /* 0x000000790000780c */ /* 0x000fe20000704270 */
[-C--:B------:R-:W-:Y:S01]  /*aa50*/  FMUL R35, R35, R168.reuse ;  /* 0x000000a823237220 */ /* 0x080fe20000400000 */
[----:B------:R-:W-:Y:S01]  /*aa60*/  F2FP.TF32.F32.PACK_B R13, R13 ;  /* 0x0000000dff0d723e */ /* 0x000fe200024050ff */
[-C--:B------:R-:W-:Y:S01]  /*aa70*/  FMUL R37, R37, R168.reuse ;  /* 0x000000a825257220 */ /* 0x080fe20000400000 */
[C---:B------:R-:W-:Y:S01]  /*aa80*/  SHF.L.U64.HI R3, R2.reuse, 0x9, R3 ;  /* 0x0000000902037819 */ /* 0x040fe20000010203 */
[----:B0-----:R-:W-:Y:S01]  /*aa90*/  IMAD.SHL.U32 R11, R2, 0x200, RZ ;  /* 0x00000200020b7824 */ /* 0x001fe200078e00ff */
[----:B------:R-:W-:Y:S01]  /*aaa0*/  ISETP.GT.AND P2, PT, R16, 0x88, PT ;  /* 0x000000881000780c */ /* 0x000fe20003f44270 */
[----:B------:R0:W-:Y:S01]  /*aab0*/  @P5 STG.E desc[UR36][R6.64+0x1e0], R13 ;  /* 0x0001e00d06005986 */ /* 0x0001e2000c101924 */
[----:B------:R-:W-:Y:S01]  /*aac0*/  F2FP.TF32.F32.PACK_B R25, R25 ;  /* 0x00000019ff19723e */ /* 0x000fe200024050ff */
[----:B------:R-:W-:Y:S01]  /*aad0*/  FMUL R39, R39, R168 ;  /* 0x000000a827277220 */ /* 0x000fe20000400000 */
[----:B------:R-:W-:Y:S01]  /*aae0*/  F2FP.TF32.F32.PACK_B R27, R27 ;  /* 0x0000001bff1b723e */ /* 0x000fe200024050ff */
[----:B------:R-:W-:Y:S01]  /*aaf0*/  @P3 STG.E desc[UR36][R6.64+0x1e4], R149 ;  /* 0x0001e49506003986 */ /* 0x000fe2000c101924 */
[----:B------:R-:W-:Y:S01]  /*ab00*/  IADD3 R2, P3, R11, R6, RZ ;  /* 0x000000060b027210 */ /* 0x000fe20007f7e0ff */
[----:B------:R-:W-:Y:S01]  /*ab10*/  FMUL R41, R41, R168 ;  /* 0x000000a829297220 */ /* 0x000fe20000400000 */
[----:B------:R-:W-:Y:S01]  /*ab20*/  F2FP.TF32.F32.PACK_B R21, R21 ;  /* 0x00000015ff15723e */ /* 0x000fe200024050ff */
[----:B------:R1:W-:Y:S01]  /*ab30*/  @P4 STG.E desc[UR36][R8.64+0x1e0], R15 ;  /* 0x0001e00f08004986 */ /* 0x0003e2000c101924 */
[----:B------:R-:W-:Y:S01]  /*ab40*/  IADD3 R10, P4, P5, R5, R6, R11 ;  /* 0x00000006050a7210 */ /* 0x000fe20007d9e00b */
[-C--:B------:R-:W-:Y:S01]  /*ab50*/  FMUL R43, R43, R168.reuse ;  /* 0x000000a82b2b7220 */ /* 0x080fe20000400000 */
[----:B------:R-:W-:Y:S01]  /*ab60*/  F2FP.TF32.F32.PACK_B R29, R29 ;  /* 0x0000001dff1d723e */ /* 0x000fe200024050ff */
[----:B------:R2:W-:Y:S01]  /*ab70*/  @P0 STG.E desc[UR36][R8.64+0x1e4], R151 ;  /* 0x0001e49708000986 */ /* 0x0005e2000c101924 */
[----:B------:R-:W-:Y:S01]  /*ab80*/  ISETP.GT.AND P0, PT, R0, RZ, P1 ;  /* 0x000000ff0000720c */ /* 0x000fe20000f04270 */
[-C--:B0-----:R-:W-:Y:S01]  /*ab90*/  FMUL R13, R24, R168.reuse ;  /* 0x000000a8180d7220 */ /* 0x081fe20000400000 */
[----:B------:R-:W-:Y:S01]  /*aba0*/  IADD3.X R11, R4, R7, R3, P4, P5 ;  /* 0x00000007040b7210 */ /* 0x000fe200027ea403 */
[----:B------:R-:W-:Y:S01]  /*abb0*/  IMAD.X R3, R3, 0x1, R7, P3 ;  /* 0x0000000103037824 */ /* 0x000fe200018e0607 */
[C---:B------:R-:W-:Y:S01]  /*abc0*/  ISETP.GT.AND P5, PT, R0.reuse, 0x1, P1 ;  /* 0x000000010000780c */ /* 0x040fe20000fa4270 */
[-C--:B------:R-:W-:Y:S01]  /*abd0*/  FMUL R45, R45, R168.reuse ;  /* 0x000000a82d2d7220 */ /* 0x080fe20000400000 */
[----:B------:R-:W-:Y:S01]  /*abe0*/  ISETP.GT.AND P4, PT, R0, RZ, P2 ;  /* 0x000000ff0000720c */ /* 0x000fe20001784270 */
[-C--:B-1----:R-:W-:Y:S01]  /*abf0*/  FMUL R15, R26, R168.reuse ;  /* 0x000000a81a0f7220 */ /* 0x082fe20000400000 */
[----:B------:R-:W-:Y:S01]  /*ac00*/  F2FP.TF32.F32.PACK_B R13, R13 ;  /* 0x0000000dff0d723e */ /* 0x000fe200024050ff */
[----:B------:R-:W-:Y:S01]  /*ac10*/  FMUL R47, R47, R168 ;  /* 0x000000a82f2f7220 */ /* 0x000fe20000400000 */
[----:B------:R-:W-:Y:S01]  /*ac20*/  IADD3 R6, P3, R5, R2, RZ ;  /* 0x0000000205067210 */ /* 0x000fe20007f7e0ff */
[----:B------:R-:W-:Y:S01]  /*ac30*/  FMUL R49, R49, R168 ;  /* 0x000000a831317220 */ /* 0x000fe20000400000 */
[----:B------:R-:W-:Y:S01]  /*ac40*/  F2FP.TF32.F32.PACK_B R15, R15 ;  /* 0x0000000fff0f723e */ /* 0x000fe200024050ff */
[----:B------:R0:W-:Y:S01]  /*ac50*/  @P0 STG.E desc[UR36][R2.64], R13 ;  /* 0x0000000d02000986 */ /* 0x0001e2000c101924 */
[----:B------:R-:W-:Y:S01]  /*ac60*/  ISETP.GT.AND P0, PT, R0, 0x1, P2 ;  /* 0x000000010000780c */ /* 0x000fe20001704270 */
[--C-:B------:R-:W-:Y:S01]  /*ac70*/  IMAD.X R7, R4, 0x1, R3.reuse, P3 ;  /* 0x0000000104077824 */ /* 0x100fe200018e0603 */
[----:B------:R-:W-:Y:S01]  /*ac80*/  ISETP.GT.AND P3, PT, R0, 0x9, P1 ;  /* 0x000000090000780c */ /* 0x000fe20000f64270 */
[----:B------:R-:W-:Y:S01]  /*ac90*/  @P5 STG.E desc[UR36][R2.64+0x4], R25 ;  /* 0x0000041902005986 */ /* 0x000fe2000c101924 */
[----:B--2---:R-:W-:Y:S01]  /*aca0*/  IADD3 R8, P5, R5, R2, RZ ;  /* 0x0000000205087210 */ /* 0x004fe20007fbe0ff */
[-C--:B------:R-:W-:Y:S01]  /*acb0*/  FMUL R5, R30, R168.reuse ;  /* 0x000000a81e057220 */ /* 0x080fe20000400000 */
[----:B------:R-:W-:Y:S01]  /*acc0*/  F2FP.TF32.F32.PACK_B R31, R31 ;  /* 0x0000001fff1f723e */ /* 0x000fe200024050ff */
[----:B------:R1:W-:Y:S01]  /*acd0*/  @P4 STG.E desc[UR36][R6.64], R15 ;  /* 0x0000000f06004986 */ /* 0x0003e2000c101924 */
[----:B------:R-:W-:Y:S01]  /*ace0*/  ISETP.GT.AND P4, PT, R0, 0x8, P1 ;  /* 0x000000080000780c */ /* 0x000fe20000f84270 */
[----:B------:R-:W-:Y:S01]  /*acf0*/  IMAD.X R9, R4, 0x1, R3, P5 ;  /* 0x0000000104097824 */ /* 0x000fe200028e0603 */
[----:B------:R-:W-:Y:S01]  /*ad00*/  F2FP.TF32.F32.PACK_B R5, R5 ;  /* 0x00000005ff05723e */ /* 0x000fe200024050ff */
        /* <DEDUP_REMOVED lines=10> */
[----:B------:R-:W-:Y:S01]  /*adb0*/  @P4 STG.E desc[UR36][R2.64+0x20], R21 ;  /* 0x0000201502004986 */ /* 0x000fe2000c101924 */
[----:B------:R-:W-:Y:S01]  /*adc0*/  ISETP.GT.AND P4, PT, R0, 0x9, P2 ;  /* 0x000000090000780c */ /* 0x000fe20001784270 */
[-C--:B------:R-:W-:Y:S01]  /*add0*/  FMUL R53, R53, R168.reuse ;  /* 0x000000a835357220 */ /* 0x080fe20000400000 */
[----:B------:R-:W-:Y:S01]  /*ade0*/  F2FP.TF32.F32.PACK_B R35, R35 ;  /* 0x00000023ff23723e */ /* 0x000fe200024050ff */
[-C--:B0-----:R-:W-:Y:S01]  /*adf0*/  FMUL R7, R34, R168.reuse ;  /* 0x000000a822077220 */ /* 0x081fe20000400000 */
[----:B------:R-:W-:Y:S01]  /*ae00*/  F2FP.TF32.F32.PACK_B R15, R15 ;  /* 0x0000000fff0f723e */ /* 0x000fe200024050ff */
[----:B------:R0:W-:Y:S01]  /*ae10*/  @P0 STG.E desc[UR36][R8.64+0x20], R5 ;  /* 0x0000200508000986 */ /* 0x0001e2000c101924 */
[C---:B------:R-:W-:Y:S01]  /*ae20*/  ISETP.GT.AND P0, PT, R0.reuse, 0x10, P2 ;  /* 0x000000100000780c */ /* 0x040fe20001704270 */
[-C--:B------:R-:W-:Y:S01]  /*ae30*/  FMUL R55, R55, R168.reuse ;  /* 0x000000a837377220 */ /* 0x080fe20000400000 */
[----:B------:R-:W-:Y:S01]  /*ae40*/  F2FP.TF32.F32.PACK_B R7, R7 ;  /* 0x00000007ff07723e */ /* 0x000fe200024050ff */
[-C--:B------:R-:W-:Y:S01]  /*ae50*/  FMUL R57, R57, R168.reuse ;  /* 0x000000a839397220 */ /* 0x080fe20000400000 */
[----:B------:R-:W-:Y:S01]  /*ae60*/  F2FP.TF32.F32.PACK_B R37, R37 ;  /* 0x00000025ff25723e */ /* 0x000fe200024050ff */
[-C--:B------:R-:W-:Y:S01]  /*ae70*/  FMUL R59, R59, R168.reuse ;  /* 0x000000a83b3b7220 */ /* 0x080fe20000400000 */
[----:B------:R-:W-:Y:S01]  /*ae80*/  F2FP.TF32.F32.PACK_B R39, R39 ;  /* 0x00000027ff27723e */ /* 0x000fe200024050ff */
[----:B------:R-:W-:Y:S01]  /*ae90*/  @P4 STG.E desc[UR36][R10.64+0x24], R31 ;  /* 0x0000241f0a004986 */ /* 0x000fe2000c101924 */
[C---:B------:R-:W-:Y:S01]  /*aea0*/  ISETP.GT.AND P4, PT, R0.reuse, 0x11, P2 ;  /* 0x000000110000780c */ /* 0x040fe20001784270 */
[----:B------:R-:W-:Y:S01]  /*aeb0*/  FMUL R61, R61, R168 ;  /* 0x000000a83d3d7220 */ /* 0x000fe20000400000 */
[----:B------:R-:W-:Y:S01]  /*aec0*/  F2FP.TF32.F32.PACK_B R41, R41 ;  /* 0x00000029ff29723e */ /* 0x000fe200024050ff */
[----:B------:R1:W-:Y:S01]  /*aed0*/  @P5 STG.E desc[UR36][R2.64+0x40], R13 ;  /* 0x0000400d02005986 */ /* 0x0003e2000c101924 */
[----:B------:R-:W-:Y:S01]  /*aee0*/  ISETP.GT.AND P5, PT, R0, 0x18, P1 ;  /* 0x000000180000780c */ /* 0x000fe20000fa4270 */
[----:B------:R-:W-:-:S02]  /*aef0*/  @P0 IMAD.MOV.U32 R4, RZ, RZ, R10 ;  /* 0x000000ffff040224 */ /* 0x000fc400078e000a */
[-C--:B0-----:R-:W-:Y:S01]  /*af00*/  FMUL R9, R38, R168.reuse ;  /* 0x000000a826097220 */ /* 0x081fe20000400000 */
[----:B------:R-:W-:Y:S01]  /*af10*/  @P0 IMAD.MOV.U32 R5, RZ, RZ, R11 ;  /* 0x000000ffff050224 */ /* 0x000fe200078e000b */
[----:B------:R-:W-:Y:S01]  /*af20*/  @P3 STG.E desc[UR36][R2.64+0x44], R33 ;  /* 0x0000442102003986 */ /* 0x000fe2000c101924 */
[C---:B------:R-:W-:Y:S01]  /*af30*/  ISETP.GT.AND P3, PT, R0.reuse, 0x19, P1 ;  /* 0x000000190000780c */ /* 0x040fe20000f64270 */
[-C--:B------:R-:W-:Y:S01]  /*af40*/  FMUL R63, R63, R168.reuse ;  /* 0x000000a83f3f7220 */ /* 0x080fe20000400000 */
[----:B------:R-:W-:Y:S01]  /*af50*/  F2FP.TF32.F32.PACK_B R9, R9 ;  /* 0x00000009ff09723e */ /* 0x000fe200024050ff */
[----:B------:R0:W-:Y:S01]  /*af60*/  @P0 STG.E desc[UR36][R4.64+0x40], R7 ;  /* 0x0000400704000986 */ /* 0x0001e2000c101924 */
[----:B------:R-:W-:Y:S01]  /*af70*/  ISETP.GT.AND P0, PT, R0, 0x18, P2 ;  /* 0x000000180000780c */ /* 0x000fe20001704270 */
[-C--:B------:R-:W-:Y:S01]  /*af80*/  FMUL R65, R65, R168.reuse ;  /* 0x000000a841417220 */ /* 0x080fe20000400000 */
[-C--:B-1----:R-:W-:Y:S01]  /*af90*/  FMUL R13, R42, R168.reuse ;  /* 0x000000a82a0d7220 */ /* 0x082fe20000400000 */
[----:B------:R-:W-:Y:S01]  /*afa0*/  F2FP.TF32.F32.PACK_B R43, R43 ;  /* 0x0000002bff2b723e */ /* 0x000fe200024050ff */
[-C--:B------:R-:W-:Y:S01]  /*afb0*/  FMUL R67, R67, R168.reuse ;  /* 0x000000a843437220 */ /* 0x080fe20000400000 */
[----:B------:R-:W-:Y:S01]  /*afc0*/  F2FP.TF32.F32.PACK_B R45, R45 ;  /* 0x0000002dff2d723e */ /* 0x000fe200024050ff */
[-C--:B------:R-:W-:Y:S01]  /*afd0*/  FMUL R69, R69, R168.reuse ;  /* 0x000000a845457220 */ /* 0x080fe20000400000 */
[----:B------:R-:W-:Y:S01]  /*afe0*/  F2FP.TF32.F32.PACK_B R13, R13 ;  /* 0x0000000dff0d723e */ /* 0x000fe200024050ff */
[-C--:B------:R-:W-:Y:S01]  /*aff0*/  FMUL R71, R71, R168.reuse ;  /* 0x000000a847477220 */ /* 0x080fe20000400000 */
[----:B------:R-:W-:Y:S01]  /*b000*/  F2FP.TF32.F32.PACK_B R47, R47 ;  /* 0x0000002fff2f723e */ /* 0x000fe200024050ff */
[----:B------:R-:W-:Y:S01]  /*b010*/  FMUL R73, R73, R168 ;  /* 0x000000a849497220 */ /* 0x000fe20000400000 */
[----:B0-----:R-:W-:-:S02]  /*b020*/  @P4 IMAD.MOV.U32 R4, RZ, RZ, R10 ;  /* 0x000000ffff044224 */ /* 0x001fc400078e000a */
[-C--:B------:R-:W-:Y:S01]  /*b030*/  FMUL R7, R40, R168.reuse ;  /* 0x000000a828077220 */ /* 0x080fe20000400000 */
[--C-:B------:R-:W-:Y:S01]  /*b040*/  @P4 IMAD.MOV.U32 R5, RZ, RZ, R11.reuse ;  /* 0x000000ffff054224 */ /* 0x100fe200078e000b */
[----:B------:R-:W-:Y:S01]  /*b050*/  F2FP.TF32.F32.PACK_B R49, R49 ;  /* 0x00000031ff31723e */ /* 0x000fe200024050ff */
[-C--:B------:R-:W-:Y:S01]  /*b060*/  FMUL R75, R75, R168.reuse ;  /* 0x000000a84b4b7220 */ /* 0x080fe20000400000 */
[----:B------:R-:W-:Y:S01]  /*b070*/  F2FP.TF32.F32.PACK_B R51, R51 ;  /* 0x00000033ff33723e */ /* 0x000fe200024050ff */
[-C--:B------:R-:W-:Y:S01]  /*b080*/  FMUL R77, R77, R168.reuse ;  /* 0x000000a84d4d7220 */ /* 0x080fe20000400000 */
[----:B------:R0:W-:Y:S01]  /*b090*/  @P4 STG.E desc[UR36][R4.64+0x44], R35 ;  /* 0x0000442304004986 */ /* 0x0001e2000c101924 */
        /* <DEDUP_REMOVED lines=11> */
[----:B0-----:R-:W-:Y:S01]  /*b150*/  @P0 IMAD.MOV.U32 R4, RZ, RZ, R10 ;  /* 0x000000ffff040224 */ /* 0x001fe200078e000a */
[----:B------:R-:W-:Y:S01]  /*b160*/  F2FP.TF32.F32.PACK_B R57, R57 ;  /* 0x00000039ff39723e */ /* 0x000fe200024050ff */
[----:B------:R-:W-:Y:S01]  /*b170*/  @P0 IMAD.MOV.U32 R5, RZ, RZ, R11 ;  /* 0x000000ffff050224 */ /* 0x000fe200078e000b */
[----:B------:R-:W-:Y:S01]  /*b180*/  F2FP.TF32.F32.PACK_B R59, R59 ;  /* 0x0000003bff3b723e */ /* 0x000fe200024050ff */
[-C--:B-1----:R-:W-:Y:S01]  /*b190*/  FMUL R15, R80, R168.reuse ;  /* 0x000000a8500f7220 */ /* 0x082fe20000400000 */
[----:B------:R-:W-:Y:S01]  /*b1a0*/  F2FP.TF32.F32.PACK_B R61, R61 ;  /* 0x0000003dff3d723e */ /* 0x000fe200024050ff */
[-C--:B------:R-:W-:Y:S01]  /*b1b0*/  FMUL R21, R84, R168.reuse ;  /* 0x000000a854157220 */ /* 0x080fe20000400000 */
[----:B------:R0:W-:Y:S01]  /*b1c0*/  @P0 STG.E desc[UR36][R4.64+0x60], R9 ;  /* 0x0000600904000986 */ /* 0x0001e2000c101924 */
[----:B------:R-:W-:Y:S01]  /*b1d0*/  ISETP.GT.AND P0, PT, R0, 0x20, P2 ;  /* 0x000000200000780c */ /* 0x000fe20001704270 */
[-C--:B------:R-:W-:Y:S01]  /*b1e0*/  FMUL R85, R85, R168.reuse ;  /* 0x000000a855557220 */ /* 0x080fe20000400000 */
[----:B------:R-:W-:Y:S01]  /*b1f0*/  F2FP.TF32.F32.PACK_B R63, R63 ;  /* 0x0000003fff3f723e */ /* 0x000fe200024050ff */
[----:B------:R-:W-:Y:S01]  /*b200*/  FMUL R87, R87, R168 ;  /* 0x000000a857577220 */ /* 0x000fe20000400000 */
[----:B------:R-:W-:-:S02]  /*b210*/  F2FP.TF32.F32.PACK_B R65, R65 ;  /* 0x00000041ff41723e */ /* 0x000fc400024050ff */
[----:B------:R-:W-:Y:S02]  /*b220*/  F2FP.TF32.F32.PACK_B R67, R67 ;  /* 0x00000043ff43723e */ /* 0x000fe400024050ff */
[----:B------:R-:W-:Y:S02]  /*b230*/  F2FP.TF32.F32.PACK_B R69, R69 ;  /* 0x00000045ff45723e */ /* 0x000fe400024050ff */
[----:B------:R-:W-:Y:S01]  /*b240*/  F2FP.TF32.F32.PACK_B R71, R71 ;  /* 0x00000047ff47723e */ /* 0x000fe200024050ff */
[----:B0-----:R-:W-:Y:S02]  /*b250*/  @P4 IMAD.MOV.U32 R4, RZ, RZ, R10 ;  /* 0x000000ffff044224 */ /* 0x001fe400078e000a */
[----:B------:R-:W-:Y:S01]  /*b260*/  FMUL R9, R44, R168 ;  /* 0x000000a82c097220 */ /* 0x000fe20000400000 */
[----:B------:R-:W-:Y:S01]  /*b270*/  @P4 IMAD.MOV.U32 R5, RZ, RZ, R11 ;  /* 0x000000ffff054224 */ /* 0x000fe200078e000b */
[----:B------:R-:W-:Y:S02]  /*b280*/  F2FP.TF32.F32.PACK_B R73, R73 ;  /* 0x00000049ff49723e */ /* 0x000fe400024050ff */
[----:B------:R-:W-:-:S02]  /*b290*/  F2FP.TF32.F32.PACK_B R75, R75 ;  /* 0x0000004bff4b723e */ /* 0x000fc400024050ff */
[----:B------:R0:W-:Y:S01]  /*b2a0*/  @P4 STG.E desc[UR36][R4.64+0x64], R39 ;  /* 0x0000642704004986 */ /* 0x0001e2000c101924 */
[C---:B------:R-:W-:Y:S02]  /*b2b0*/  ISETP.GT.AND P4, PT, R0.reuse, 0x21, P2 ;  /* 0x000000210000780c */ /* 0x040fe40001784270 */
[----:B------:R-:W-:Y:S01]  /*b2c0*/  F2FP.TF32.F32.PACK_B R9, R9 ;  /* 0x00000009ff09723e */ /* 0x000fe200024050ff */
[----:B------:R1:W-:Y:S01]  /*b2d0*/  @P5 STG.E desc[UR36][R2.64+0x80], R7 ;  /* 0x0000800702005986 */ /* 0x0003e2000c101924 */
[C---:B------:R-:W-:Y:S02]  /*b2e0*/  ISETP.GT.AND P5, PT, R0.reuse, 0x28, P1 ;  /* 0x000000280000780c */ /* 0x040fe40000fa4270 */
[----:B------:R-:W-:Y:S01]  /*b2f0*/  F2FP.TF32.F32.PACK_B R77, R77 ;  /* 0x0000004dff4d723e */ /* 0x000fe200024050ff */
[----:B------:R-:W-:Y:S01]  /*b300*/  @P3 STG.E desc[UR36][R2.64+0x84], R41 ;  /* 0x0000842902003986 */ /* 0x000fe2000c101924 */
[----:B------:R-:W-:Y:S02]  /*b310*/  ISETP.GT.AND P3, PT, R0, 0x29, P1 ;  /* 0x000000290000780c */ /* 0x000fe40000f64270 */
[----:B------:R-:W-:Y:S01]  /*b320*/  F2FP.TF32.F32.PACK_B R79, R79 ;  /* 0x0000004fff4f723e */ /* 0x000fe200024050ff */
[----:B0-----:R-:W-:Y:S01]  /*b330*/  @P0 IMAD.MOV.U32 R4, RZ, RZ, R10 ;  /* 0x000000ffff040224 */ /* 0x001fe200078e000a */
[----:B------:R-:W-:Y:S01]  /*b340*/  F2FP.TF32.F32.PACK_B R15, R15 ;  /* 0x0000000fff0f723e */ /* 0x000fe200024050ff */
[----:B------:R-:W-:Y:S01]  /*b350*/  @P0 IMAD.MOV.U32 R5, RZ, RZ, R11 ;  /* 0x000000ffff050224 */ /* 0x000fe200078e000b */
[----:B------:R-:W-:Y:S01]  /*b360*/  F2FP.TF32.F32.PACK_B R81, R81 ;  /* 0x00000051ff51723e */ /* 0x000fe200024050ff */
[----:B-1----:R-:W-:Y:S01]  /*b370*/  FMUL R7, R46, R168 ;  /* 0x000000a82e077220 */ /* 0x002fe20000400000 */
[----:B------:R-:W-:-:S02]  /*b380*/  F2FP.TF32.F32.PACK_B R83, R83 ;  /* 0x00000053ff53723e */ /* 0x000fc400024050ff */
[----:B------:R0:W-:Y:S01]  /*b390*/  @P0 STG.E desc[UR36][R4.64+0x80], R13 ;  /* 0x0000800d04000986 */ /* 0x0001e2000c101924 */
[----:B------:R-:W-:Y:S02]  /*b3a0*/  ISETP.GT.AND P0, PT, R0, 0x28, P2 ;  /* 0x000000280000780c */ /* 0x000fe40001704270 */
[----:B------:R-:W-:Y:S02]  /*b3b0*/  F2FP.TF32.F32.PACK_B R7, R7 ;  /* 0x00000007ff07723e */ /* 0x000fe400024050ff */
[----:B------:R-:W-:Y:S02]  /*b3c0*/  F2FP.TF32.F32.PACK_B R21, R21 ;  /* 0x00000015ff15723e */ /* 0x000fe400024050ff */
[----:B------:R-:W-:Y:S02]  /*b3d0*/  F2FP.TF32.F32.PACK_B R85, R85 ;  /* 0x00000055ff55723e */ /* 0x000fe400024050ff */
[----:B------:R-:W-:Y:S01]  /*b3e0*/  F2FP.TF32.F32.PACK_B R87, R87 ;  /* 0x00000057ff57723e */ /* 0x000fe200024050ff */
[----:B0-----:R-:W-:-:S02]  /*b3f0*/  @P4 IMAD.MOV.U32 R4, RZ, RZ, R10 ;  /* 0x000000ffff044224 */ /* 0x001fc400078e000a */
[----:B------:R-:W-:Y:S01]  /*b400*/  FMUL R13, R48, R168 ;  /* 0x000000a8300d7220 */ /* 0x000fe20000400000 */
[----:B------:R-:W-:-:S04]  /*b410*/  @P4 IMAD.MOV.U32 R5, RZ, RZ, R11 ;  /* 0x000000ffff054224 */ /* 0x000fc800078e000b */
[----:B------:R-:W-:Y:S01]  /*b420*/  F2FP.TF32.F32.PACK_B R13, R13 ;  /* 0x0000000dff0d723e */ /* 0x000fe200024050ff */
[----:B------:R0:W-:Y:S01]  /*b430*/  @P4 STG.E desc[UR36][R4.64+0x84], R43 ;  /* 0x0000842b04004986 */ /* 0x0001e2000c101924 */
[----:B------:R-:W-:-:S03]  /*b440*/  ISETP.GT.AND P4, PT, R0, 0x29, P2 ;  /* 0x000000290000780c */ /* 0x000fc60001784270 */
[----:B------:R1:W-:Y:S01]  /*b450*/  @P5 STG.E desc[UR36][R2.64+0xa0], R9 ;  /* 0x0000a00902005986 */ /* 0x0003e2000c101924 */
[----:B------:R-:W-:-:S03]  /*b460*/  ISETP.GT.AND P5, PT, R0, 0x30, P1 ;  /* 0x000000300000780c */ /* 0x000fc60000fa4270 */
[----:B------:R-:W-:Y:S01]  /*b470*/  @P3 STG.E desc[UR36][R2.64+0xa4], R45 ;  /* 0x0000a42d02003986 */ /* 0x000fe2000c101924 */
[----:B------:R-:W-:Y:S01]  /*b480*/  ISETP.GT.AND P3, PT, R0, 0x31, P1 ;  /* 0x000000310000780c */ /* 0x000fe20000f64270 */
[----:B0-----:R-:W-:Y:S02]  /*b490*/  @P0 IMAD.MOV.U32 R4, RZ, RZ, R10 ;  /* 0x000000ffff040224 */ /* 0x001fe400078e000a */
[----:B------:R-:W-:Y:S02]  /*b4a0*/  @P0 IMAD.MOV.U32 R5, RZ, RZ, R11 ;  /* 0x000000ffff050224 */ /* 0x000fe400078e000b */
[----:B-1----:R-:W-:-:S03]  /*b4b0*/  FMUL R9, R50, R168 ;  /* 0x000000a832097220 */ /* 0x002fc60000400000 */
[----:B------:R0:W-:Y:S01]  /*b4c0*/  @P0 STG.E desc[UR36][R4.64+0xa0], R7 ;  /* 0x0000a00704000986 */ /* 0x0001e2000c101924 */
[----:B------:R-:W-:Y:S02]  /*b4d0*/  ISETP.GT.AND P0, PT, R0, 0x30, P2 ;  /* 0x000000300000780c */ /* 0x000fe40001704270 */
[----:B------:R-:W-:Y:S01]  /*b4e0*/  F2FP.TF32.F32.PACK_B R9, R9 ;  /* 0x00000009ff09723e */ /* 0x000fe200024050ff */
[----:B0-----:R-:W-:Y:S02]  /*b4f0*/  @P4 IMAD.MOV.U32 R4, RZ, RZ, R10 ;  /* 0x000000ffff044224 */ /* 0x001fe400078e000a */
        /* <DEDUP_REMOVED lines=69> */
[----:B------:R-:W-:Y:S01]  /*b950*/  @P3 STG.E desc[UR36][R2.64+0x144], R65 ;  /* 0x0001444102003986 */ /* 0x000fe2000c101924 */
[----:B------:R-:W-:-:S03]  /*b960*/  ISETP.GT.AND P3, PT, R0, 0x59, P1 ;  /* 0x000000590000780c */ /* 0x000fc60000f64270 */
[----:B------:R1:W-:Y:S01]  /*b970*/  @P5 STG.E desc[UR36][R2.64+0x140], R7 ;  /* 0x0001400702005986 */ /* 0x0003e2000c101924 */
[----:B------:R-:W-:Y:S01]  /*b980*/  ISETP.GT.AND P5, PT, R0, 0x58, P1 ;  /* 0x000000580000780c */ /* 0x000fe20000fa4270 */
[----:B0-----:R-:W-:Y:S02]  /*b990*/  @P0 IMAD.MOV.U32 R4, RZ, RZ, R10 ;  /* 0x000000ffff040224 */ /* 0x001fe400078e000a */
[----:B------:R-:W-:-:S05]  /*b9a0*/  @P0 IMAD.MOV.U32 R5, RZ, RZ, R11 ;  /* 0x000000ffff050224 */ /* 0x000fca00078e000b */
[----:B------:R0:W-:Y:S01]  /*b9b0*/  @P0 STG.E desc[UR36][R4.64+0x140], R13 ;  /* 0x0001400d04000986 */ /* 0x0001e2000c101924 */
[----:B------:R-:W-:Y:S01]  /*b9c0*/  ISETP.GT.AND P0, PT, R0, 0x58, P2 ;  /* 0x000000580000780c */ /* 0x000fe20001704270 */
[----:B-1----:R-:W-:-:S05]  /*b9d0*/  FMUL R7, R70, R168 ;  /* 0x000000a846077220 */ /* 0x002fca0000400000 */
        /* <DEDUP_REMOVED lines=50> */
[----:B------:R-:W-:-:S05]  /*bd00*/  @P4 IMAD.MOV.U32 R5, RZ, RZ, R11 ;  /* 0x000000ffff054224 */ /* 0x000fca00078e000b */
[----:B------:R0:W-:Y:S01]  /*bd10*/  @P4 STG.E desc[UR36][R4.64+0x1a4], R79 ;  /* 0x0001a44f04004986 */ /* 0x0001e2000c101924 */
[----:B------:R-:W-:-:S03]  /*bd20*/  ISETP.GT.AND P4, PT, R0, 0x71, P2 ;  /* 0x000000710000780c */ /* 0x000fc60001784270 */
[----:B------:R-:W-:Y:S01]  /*bd30*/  @P3 STG.E desc[UR36][R2.64+0x1c0], R15 ;  /* 0x0001c00f02003986 */ /* 0x000fe2000c101924 */
[C---:B------:R-:W-:Y:S02]  /*bd40*/  ISETP.GT.AND P3, PT, R0.reuse, 0x78, P1 ;  /* 0x000000780000780c */ /* 0x040fe40000f64270 */
[C---:B------:R-:W-:Y:S01]  /*bd50*/  ISETP.GT.AND P1, PT, R0.reuse, 0x79, P1 ;  /* 0x000000790000780c */ /* 0x040fe20000f24270 */
[----:B------:R-:W-:Y:S01]  /*bd60*/  @P5 STG.E desc[UR36][R2.64+0x1c4], R81 ;  /* 0x0001c45102005986 */ /* 0x000fe2000c101924 */
[C---:B------:R-:W-:Y:S02]  /*bd70*/  ISETP.GT.AND P5, PT, R0.reuse, 0x78, P2 ;  /* 0x000000780000780c */ /* 0x040fe400017a4270 */
[----:B------:R-:W-:Y:S01]  /*bd80*/  ISETP.GT.AND P2, PT, R0, 0x79, P2 ;  /* 0x000000790000780c */ /* 0x000fe20001744270 */
[----:B0-----:R-:W-:Y:S02]  /*bd90*/  @P0 IMAD.MOV.U32 R4, RZ, RZ, R10 ;  /* 0x000000ffff040224 */ /* 0x001fe400078e000a */
[----:B------:R-:W-:-:S05]  /*bda0*/  @P0 IMAD.MOV.U32 R5, RZ, RZ, R11 ;  /* 0x000000ffff050224 */ /* 0x000fca00078e000b */
[----:B------:R0:W-:Y:S02]  /*bdb0*/  @P0 STG.E desc[UR36][R4.64+0x1c0], R9 ;  /* 0x0001c00904000986 */ /* 0x0001e4000c101924 */
[----:B0-----:R-:W-:Y:S02]  /*bdc0*/  @P4 IMAD.MOV.U32 R4, RZ, RZ, R10 ;  /* 0x000000ffff044224 */ /* 0x001fe400078e000a */
[----:B------:R-:W-:-:S05]  /*bdd0*/  @P4 IMAD.MOV.U32 R5, RZ, RZ, R11 ;  /* 0x000000ffff054224 */ /* 0x000fca00078e000b */
[----:B------:R-:W-:Y:S04]  /*bde0*/  @P4 STG.E desc[UR36][R4.64+0x1c4], R83 ;  /* 0x0001c45304004986 */ /* 0x000fe8000c101924 */
[----:B------:R-:W-:Y:S04]  /*bdf0*/  @P3 STG.E desc[UR36][R2.64+0x1e0], R21 ;  /* 0x0001e01502003986 */ /* 0x000fe8000c101924 */
[----:B------:R0:W-:Y:S02]  /*be00*/  @P1 STG.E desc[UR36][R2.64+0x1e4], R85 ;  /* 0x0001e45502001986 */ /* 0x0001e4000c101924 */
[----:B0-----:R-:W-:-:S02]  /*be10*/  @P5 IMAD.MOV.U32 R2, RZ, RZ, R10 ;  /* 0x000000ffff025224 */ /* 0x001fc400078e000a */
[----:B------:R-:W-:-:S05]  /*be20*/  @P5 IMAD.MOV.U32 R3, RZ, RZ, R11 ;  /* 0x000000ffff035224 */ /* 0x000fca00078e000b */
[----:B------:R0:W-:Y:S04]  /*be30*/  @P5 STG.E desc[UR36][R2.64+0x1e0], R7 ;  /* 0x0001e00702005986 */ /* 0x0001e8000c101924 */
[----:B------:R0:W-:Y:S02]  /*be40*/  @P2 STG.E desc[UR36][R10.64+0x1e4], R87 ;  /* 0x0001e4570a002986 */ /* 0x0001e4000c101924 */
.L_x_293:
[----:B------:R-:W-:Y:S05]  /*be50*/  BSYNC B0 ;  /* 0x0000000000007941 */ /* 0x000fea0003800000 */
.L_x_41:
[----:B0-----:R-:W2:Y:S04]  /*be60*/  LDL.LU R3, [R1+0x4c] ;  /* 0x00004c0001037983 */ /* 0x001ea80000300800 */
[----:B------:R-:W2:Y:S01]  /*be70*/  LDL.LU R2, [R1+0x50] ;  /* 0x0000500001027983 */ /* 0x000ea20000300800 */
[----:B------:R-:W-:Y:S01]  /*be80*/  ULDC UR4, c[0x0][0xc] ;  /* 0x0000030000047ab9 */ /* 0x000fe20000000800 */
[----:B------:R-:W-:Y:S01]  /*be90*/  ULDC UR5, c[0x0][0x10] ;  /* 0x0000040000057ab9 */ /* 0x000fe20000000800 */
[----:B------:R-:W2:Y:S01]  /*bea0*/  LDC R5, c[0x0][0x14] ;  /* 0x00000500ff057b82 */ /* 0x000ea20000000800 */
[----:B------:R-:W-:Y:S01]  /*beb0*/  UIMAD.WIDE.U32 UR4, UR4, UR5, URZ ;  /* 0x00000005040472a5 */ /* 0x000fe2000f8e003f */
[----:B------:R-:W-:Y:S01]  /*bec0*/  PRMT R0, RZ, 0x7610, R0 ;  /* 0x00007610ff007816 */ /* 0x000fe20000000000 */
[----:B------:R-:W-:Y:S01]  /*bed0*/  UMOV UR42, 0xffffffff ;  /* 0xffffffff002a7882 */ /* 0x000fe20000000000 */
[----:B------:R-:W-:-:S03]  /*bee0*/  IMAD.MOV.U32 R16, RZ, RZ, -0x1 ;  /* 0xffffffffff107424 */ /* 0x000fc600078e00ff */
[----:B--2---:R-:W-:-:S04]  /*bef0*/  IMAD.WIDE.U32 R2, R5, UR4, R2 ;  /* 0x0000000405027c25 */ /* 0x004fc8000f8e0002 */
[----:B------:R-:W-:Y:S01]  /*bf00*/  IMAD R5, R5, UR5, RZ ;  /* 0x0000000505057c24 */ /* 0x000fe2000f8e02ff */
[----:B------:R-:W-:Y:S01]  /*bf10*/  ULDC.64 UR4, c[0x0][0x650] ;  /* 0x0001940000047ab9 */ /* 0x000fe20000000a00 */
[----:B------:R-:W-:Y:S01]  /*bf20*/  IMAD.MOV.U32 R20, RZ, RZ, R2 ;  /* 0x000000ffff147224 */ /* 0x000fe200078e0002 */
[----:B------:R-:W-:Y:S01]  /*bf30*/  ISETP.GE.U32.AND P0, PT, R2, UR4, PT ;  /* 0x0000000402007c0c */ /* 0x000fe2000bf06070 */
[----:B------:R-:W-:-:S05]  /*bf40*/  IMAD.IADD R21, R3, 0x1, R5 ;  /* 0x0000000103157824 */ /* 0x000fca00078e0205 */
[----:B------:R0:W-:Y:S01]  /*bf50*/  STL [R1+0x4c], R21 ;  /* 0x00004c1501007387 */ /* 0x0001e20000100800 */
[----:B------:R-:W-:-:S03]  /*bf60*/  ISETP.GE.U32.AND.EX P0, PT, R21, UR5, PT, P0 ;  /* 0x0000000515007c0c */ /* 0x000fc6000bf06100 */
[----:B------:R0:W-:Y:S10]  /*bf70*/  STL [R1+0x50], R20 ;  /* 0x0000501401007387 */ /* 0x0001f40000100800 */
[----:B0-----:R-:W-:Y:S05]  /*bf80*/  @P0 BRA `(.L_x_294) ;  /* 0x0000000400740947 */ /* 0x001fea0003800000 */
[----:B------:R-:W0:Y:S01]  /*bf90*/  S2R R14, SR_CTAID.X ;  /* 0x00000000000e7919 */ /* 0x000e220000002500 */
[----:B---3--:R-:W2:Y:S01]  /*bfa0*/  LDC.64 R8, c[0x0][0x628] ;  /* 0x00018a00ff087b82 */ /* 0x008ea20000000a00 */
[----:B------:R-:W-:Y:S01]  /*bfb0*/  ULDC UR4, c[0x0][0x150] ;  /* 0x0000540000047ab9 */ /* 0x000fe20000000800 */
[----:B------:R-:W-:Y:S01]  /*bfc0*/  IMAD.MOV.U32 R6, RZ, RZ, R20 ;  /* 0x000000ffff067224 */ /* 0x000fe200078e0014 */
[----:B------:R-:W3:Y:S01]  /*bfd0*/  S2R R16, SR_CTAID.Y ;  /* 0x0000000000107919 */ /* 0x000ee20000002600 */
[----:B------:R-:W-:-:S04]  /*bfe0*/  IMAD.MOV.U32 R7, RZ, RZ, R21 ;  /* 0x000000ffff077224 */ /* 0x000fc800078e0015 */
[----:B------:R-:W1:Y:S08]  /*bff0*/  LDC R17, c[0x0][0x144] ;  /* 0x00005100ff117b82 */ /* 0x000e700000000800 */
[----:B------:R-:W1:Y:S08]  /*c000*/  LDC R10, c[0x0][0x630] ;  /* 0x00018c00ff0a7b82 */ /* 0x000e700000000800 */
[----:B------:R-:W1:Y:S01]  /*c010*/  LDC.64 R12, c[0x0][0x620] ;  /* 0x00018800ff0c7b82 */ /* 0x000e620000000a00 */
[----:B--2---:R-:W-:-:S04]  /*c020*/  ISETP.NE.U32.AND P0, PT, R8, RZ, PT ;  /* 0x000000ff0800720c */ /* 0x004fc80003f05070 */
[----:B------:R-:W-:Y:S02]  /*c030*/  ISETP.NE.AND.EX P0, PT, R9, RZ, PT, P0 ;  /* 0x000000ff0900720c */ /* 0x000fe40003f05300 */
[----:B0-----:R-:W-:-:S05]  /*c040*/  I2FP.F32.U32 R0, R14 ;  /* 0x0000000e00007245 */ /* 0x001fca0000201000 */
[----:B------:R-:W-:-:S04]  /*c050*/  FMUL R0, R0, UR4 ;  /* 0x0000000400007c20 */ /* 0x000fc80008400000 */
[----:B------:R0:W2:Y:S02]  /*c060*/  F2I.U32.TRUNC.NTZ R15, R0 ;  /* 0x00000000000f7305 */ /* 0x0000a4000020f000 */
[----:B---3--:R-:W-:Y:S05]  /*c070*/  @!P0 BRA `(.L_x_295) ;  /* 0x0000000000288947 */ /* 0x008fea0003800000 */
[----:B0-----:R-:W0:Y:S02]  /*c080*/  LDC R0, c[0x0][0x634] ;  /* 0x00018d00ff007b82 */ /* 0x001e240000000800 */
        /* <DEDUP_REMOVED lines=9> */
.L_x_295:
[-CC-:B-1----:R-:W-:Y:S01]  /*c120*/  SHF.R.U64 R25, R6, R10.reuse, R7.reuse ;  /* 0x0000000a06197219 */ /* 0x182fe20000001207 */
[----:B------:R-:W1:Y:S01]  /*c130*/  LDC.64 R26, c[0x0][0x640] ;  /* 0x00019000ff1a7b82 */ /* 0x000e620000000a00 */
[----:B0-----:R-:W-:Y:S01]  /*c140*/  SHF.R.U32.HI R0, RZ, R10, R7 ;  /* 0x0000000aff007219 */ /* 0x001fe20000011607 */
[----:B------:R-:W-:Y:S01]  /*c150*/  IMAD.MOV.U32 R2, RZ, RZ, R20 ;  /* 0x000000ffff027224 */ /* 0x000fe200078e0014 */
[----:B------:R-:W-:Y:S01]  /*c160*/  IADD3 R5, P0, RZ, -R25, RZ ;  /* 0x80000019ff057210 */ /* 0x000fe20007f1e0ff */
[----:B--2---:R-:W-:Y:S01]  /*c170*/  IMAD.MOV R15, RZ, RZ, -R15 ;  /* 0x000000ffff0f7224 */ /* 0x004fe200078e0a0f */
[----:B------:R-:W-:Y:S01]  /*c180*/  ULDC UR4, c[0x0][0x154] ;  /* 0x0000550000047ab9 */ /* 0x000fe20000000800 */
[----:B------:R-:W-:Y:S02]  /*c190*/  IMAD.MOV.U32 R7, RZ, RZ, 0x1 ;  /* 0x00000001ff077424 */ /* 0x000fe400078e00ff */
[----:B------:R-:W0:Y:S01]  /*c1a0*/  LDC R4, c[0x0][0x618] ;  /* 0x00018600ff047b82 */ /* 0x000e220000000800 */
[----:B------:R-:W-:-:S02]  /*c1b0*/  IMAD.X R3, RZ, RZ, ~R0, P0 ;  /* 0x000000ffff037224 */ /* 0x000fc400000e0e00 */
[----:B------:R-:W-:Y:S02]  /*c1c0*/  IMAD R20, R17, R15, R14 ;  /* 0x0000000f11147224 */ /* 0x000fe400078e020e */
[-C--:B------:R-:W-:Y:S02]  /*c1d0*/  IMAD R0, R3, R12.reuse, RZ ;  /* 0x0000000c03007224 */ /* 0x080fe400078e02ff */
[----:B------:R-:W-:Y:S01]  /*c1e0*/  IMAD.MOV.U32 R3, RZ, RZ, R21 ;  /* 0x000000ffff037224 */ /* 0x000fe200078e0015 */
[----:B------:R-:W2:Y:S01]  /*c1f0*/  LDC R6, c[0x0][0x608] ;  /* 0x00018200ff067b82 */ /* 0x000ea20000000800 */
[----:B------:R-:W-:-:S04]  /*c200*/  IMAD.WIDE.U32 R2, R5, R12, R2 ;  /* 0x0000000c05027225 */ /* 0x000fc800078e0002 */
[----:B------:R-:W-:-:S03]  /*c210*/  IMAD R5, R5, R13, R0 ;  /* 0x0000000d05057224 */ /* 0x000fc600078e0200 */
[----:B------:R-:W3:Y:S01]  /*c220*/  LDC R24, c[0x0][0x658] ;  /* 0x00019600ff187b82 */ /* 0x000ee20000000800 */
[----:B------:R-:W-:Y:S01]  /*c230*/  I2FP.F32.U32 R0, R16 ;  /* 0x0000001000007245 */ /* 0x000fe20000201000 */
[----:B------:R-:W-:Y:S01]  /*c240*/  IMAD.IADD R3, R3, 0x1, R5 ;  /* 0x0000000103037824 */ /* 0x000fe200078e0205 */
[----:B-1----:R-:W-:Y:S01]  /*c250*/  ISETP.NE.U32.AND P0, PT, R26, RZ, PT ;  /* 0x000000ff1a00720c */ /* 0x002fe20003f05070 */
[----:B------:R-:W-:Y:S02]  /*c260*/  IMAD.MOV.U32 R5, RZ, RZ, -0x1 ;  /* 0xffffffffff057424 */ /* 0x000fe400078e00ff */
[----:B------:R-:W-:Y:S02]  /*c270*/  FMUL R0, R0, UR4 ;  /* 0x0000000400007c20 */ /* 0x000fe40008400000 */
[----:B------:R-:W1:Y:S01]  /*c280*/  LDC R13, c[0x0][0x148] ;  /* 0x00005200ff0d7b82 */ /* 0x000e620000000800 */
[----:B0-----:R-:W-:Y:S01]  /*c290*/  SHF.R.U64 R10, R2, R4, R3 ;  /* 0x00000004020a7219 */ /* 0x001fe20000001203 */
[----:B------:R0:W0:Y:S01]  /*c2a0*/  F2I.U32.TRUNC.NTZ R12, R0 ;  /* 0x00000000000c7305 */ /* 0x000022000020f000 */
[----:B------:R-:W-:-:S02]  /*c2b0*/  ISETP.NE.AND.EX P0, PT, R27, RZ, PT, P0 ;  /* 0x000000ff1b00720c */ /* 0x000fc40003f05300 */
[----:B------:R-:W-:-:S03]  /*c2c0*/  SHF.R.U32.HI R3, RZ, R4, R3 ;  /* 0x00000004ff037219 */ /* 0x000fc60000011603 */
[----:B------:R-:W0:Y:S01]  /*c2d0*/  LDC R14, c[0x0][0x600] ;  /* 0x00018000ff0e7b82 */ /* 0x000e220000000800 */
[-CC-:B--2---:R-:W-:Y:S02]  /*c2e0*/  SHF.R.U64 R8, R10, R6.reuse, R3.reuse ;  /* 0x000000060a087219 */ /* 0x184fe40000001203 */
[----:B------:R-:W-:-:S05]  /*c2f0*/  SHF.R.U32.HI R3, RZ, R6, R3 ;  /* 0x00000006ff037219 */ /* 0x000fca0000011603 */
[----:B------:R-:W2:Y:S01]  /*c300*/  LDC R15, c[0x0][0x648] ;  /* 0x00019200ff0f7b82 */ /* 0x000ea20000000800 */
[-CC-:B---3--:R-:W-:Y:S02]  /*c310*/  SHF.R.U64 R11, R8, R24.reuse, R3.reuse ;  /* 0x00000018080b7219 */ /* 0x188fe40000001203 */
[-C--:B------:R-:W-:Y:S02]  /*c320*/  SHF.L.U32 R5, R5, R24.reuse, RZ ;  /* 0x0000001805057219 */ /* 0x080fe400000006ff */
[-C--:B------:R-:W-:Y:S01]  /*c330*/  SHF.R.U32.HI R3, RZ, R24.reuse, R3 ;  /* 0x00000018ff037219 */ /* 0x080fe20000011603 */
[----:B------:R-:W-:Y:S01]  /*c340*/  IMAD.MOV.U32 R2, RZ, RZ, R11 ;  /* 0x000000ffff027224 */ /* 0x000fe200078e000b */
[----:B------:R-:W-:Y:S01]  /*c350*/  SHF.L.U32 R24, R7, R24, RZ ;  /* 0x0000001807187219 */ /* 0x000fe200000006ff */
[----:B------:R-:W3:Y:S01]  /*c360*/  LDC R21, c[0x0][0x638] ;  /* 0x00018e00ff157b82 */ /* 0x000ee20000000800 */
[----:B------:R-:W-:-:S07]  /*c370*/  LOP3.LUT R17, RZ, R5, RZ, 0x33, !PT ;  /* 0x00000005ff117212 */ /* 0x000fce00078e33ff */
[----:B------:R-:W0:Y:S01]  /*c380*/  LDC R23, c[0x0][0x610] ;  /* 0x00018400ff177b82 */ /* 0x000e220000000800 */
[----:B------:R-:W-:Y:S05]  /*c390*/  @!P0 BRA `(.L_x_296) ;  /* 0x0000000000288947 */ /* 0x000fea0003800000 */
        /* <DEDUP_REMOVED lines=10> */
.L_x_296:
[----:B------:R-:W4:Y:S01]  /*c440*/  LDC R4, c[0x0][0x65c] ;  /* 0x00019700ff047b82 */ /* 0x000f220000000800 */
[----:B0-2---:R-:W-:Y:S01]  /*c450*/  SHF.R.U64 R0, R2, R15, R3 ;  /* 0x0000000f02007219 */ /* 0x005fe20000001203 */
[----:B------:R-:W-:Y:S01]  /*c460*/  VIADD R3, R14, 0xffffffff ;  /* 0xffffffff0e037836 */ /* 0x000fe20000000000 */
[----:B------:R-:W-:Y:S01]  /*c470*/  LOP3.LUT R17, R8, R17, RZ, 0xc0, !PT ;  /* 0x0000001108117212 */ /* 0x000fe200078ec0ff */
[----:B------:R-:W-:Y:S01]  /*c480*/  IMAD.MOV R12, RZ, RZ, -R12 ;  /* 0x000000ffff0c7224 */ /* 0x000fe200078e0a0c */
[----:B------:R-:W-:Y:S01]  /*c490*/  R2UR UR42, R25 ;  /* 0x00000000192a72ca */ /* 0x000fe200000e0000 */
[----:B------:R-:W-:Y:S01]  /*c4a0*/  IMAD.MOV R2, RZ, RZ, -R0 ;  /* 0x000000ffff027224 */ /* 0x000fe200078e0a00 */
[----:B------:R-:W-:Y:S01]  /*c4b0*/  LOP3.LUT R3, R10, R3, RZ, 0xc0, !PT ;  /* 0x000000030a037212 */ /* 0x000fe200078ec0ff */
[----:B------:R-:W-:Y:S02]  /*c4c0*/  IMAD R17, R24, R0, R17 ;  /* 0x0000000018117224 */ /* 0x000fe400078e0211 */
[----:B---3--:R-:W-:-:S02]  /*c4d0*/  IMAD R0, R2, R21, R11 ;  /* 0x0000001502007224 */ /* 0x008fc400078e020b */
[----:B------:R-:W-:Y:S02]  /*c4e0*/  IMAD.MOV.U32 R2, RZ, RZ, 0x1 ;  /* 0x00000001ff027424 */ /* 0x000fe400078e00ff */
[----:B------:R-:W-:Y:S01]  /*c4f0*/  IMAD R0, R0, R14, R3 ;  /* 0x0000000e00007224 */ /* 0x000fe200078e0203 */
[----:B----4-:R-:W-:-:S13]  /*c500*/  ISETP.NE.AND P0, PT, R4, 0x1, PT ;  /* 0x000000010400780c */ /* 0x010fda0003f05270 */
[----:B-1----:R-:W-:-:S04]  /*c510*/  @P0 IMAD R20, R13, R12, R16 ;  /* 0x0000000c0d140224 */ /* 0x002fc800078e0210 */
[----:B------:R-:W-:-:S05]  /*c520*/  IMAD R17, R17, R23, R20 ;  /* 0x0000001711117224 */ /* 0x000fca00078e0214 */
[----:B------:R-:W-:Y:S02]  /*c530*/  SEL R16, R0, R17, !P0 ;  /* 0x0000001100107207 */ /* 0x000fe40004000000 */
[----:B------:R-:W-:Y:S02]  /*c540*/  SEL R17, R17, R0, !P0 ;  /* 0x0000000011117207 */ /* 0x000fe40004000000 */
[----:B------:R-:W-:-:S07]  /*c550*/  PRMT R0, R2, 0x7610, R0 ;  /* 0x0000761002007816 */ /* 0x000fce0000000000 */
.L_x_294:
[----:B------:R-:W-:-:S13]  /*c560*/  LOP3.LUT P0, RZ, R0, 0xff, RZ, 0xc0, !PT ;  /* 0x000000ff00ff7812 */ /* 0x000fda000780c0ff */
[----:B------:R-:W-:Y:S05]  /*c570*/  @P0 BRA `(.L_x_297) ;  /* 0xffffff4800900947 */ /* 0x000fea000383ffff */
[----:B------:R-:W-:Y:S05]  /*c580*/  EXIT ;  /* 0x000000000000794d */ /* 0x000fea0003800000 */
.L_x_3:
[----:B------:R-:W2:Y:S04]  /*c590*/  LDL R18, [R1+0x50] ;  /* 0x0000500001127983 */ /* 0x000ea80000100800 */
[----:B------:R-:W3:Y:S01]  /*c5a0*/  LDL R19, [R1+0x4c] ;  /* 0x00004c0001137983 */ /* 0x000ee20000100800 */
[----:B------:R-:W-:Y:S01]  /*c5b0*/  IMAD.MOV.U32 R5, RZ, RZ, -0x1 ;  /* 0xffffffffff057424 */ /* 0x000fe200078e00ff */
[----:B------:R-:W-:-:S04]  /*c5c0*/  ULDC.64 UR4, c[0x0][0x650] ;  /* 0x0001940000047ab9 */ /* 0x000fc80000000a00 */
[----:B------:R0:W-:Y:S01]  /*c5d0*/  STL [R1+0x44], R5 ;  /* 0x0000440501007387 */ /* 0x0001e20000100800 */
[----:B------:R-:W-:Y:S01]  /*c5e0*/  PRMT R4, RZ, 0x7610, R4 ;  /* 0x00007610ff047816 */ /* 0x000fe20000000004 */
[----:B------:R-:W-:Y:S02]  /*c5f0*/  IMAD.MOV.U32 R17, RZ, RZ, -0x1 ;  /* 0xffffffffff117424 */ /* 0x000fe400078e00ff */
[----:B------:R-:W-:Y:S01]  /*c600*/  IMAD.MOV.U32 R16, RZ, RZ, -0x1 ;  /* 0xffffffffff107424 */ /* 0x000fe200078e00ff */
[----:B--2---:R-:W-:-:S04]  /*c610*/  ISETP.GE.U32.AND P0, PT, R18, UR4, PT ;  /* 0x0000000412007c0c */ /* 0x004fc8000bf06070 */
[----:B---3--:R-:W-:-:S13]  /*c620*/  ISETP.GE.U32.AND.EX P0, PT, R19, UR5, PT, P0 ;  /* 0x0000000513007c0c */ /* 0x008fda000bf06100 */
[----:B0-----:R-:W-:Y:S05]  /*c630*/  @P0 BRA `(.L_x_298) ;  /* 0x0000000400680947 */ /* 0x001fea0003800000 */
        /* <DEDUP_REMOVED lines=18> */
.L_x_299:
[----:B------:R-:W-:Y:S01]  /*c760*/  SHF.R.U64 R10, R8, R12, R9 ;  /* 0x0000000c080a7219 */ /* 0x000fe20000001209 */
[----:B------:R-:W-:Y:S01]  /*c770*/  IMAD.MOV.U32 R4, RZ, RZ, R18 ;  /* 0x000000ffff047224 */ /* 0x000fe200078e0012 */
[----:B------:R-:W-:Y:S01]  /*c780*/  I2FP.F32.U32 R6, R2 ;  /* 0x0000000200067245 */ /* 0x000fe20000201000 */
[----:B------:R-:W-:Y:S01]  /*c790*/  IMAD.MOV.U32 R5, RZ, RZ, R19 ;  /* 0x000000ffff057224 */ /* 0x000fe200078e0013 */
[----:B------:R-:W0:Y:S01]  /*c7a0*/  LDC R16, c[0x0][0x618] ;  /* 0x00018600ff107b82 */ /* 0x000e220000000800 */
[----:B------:R-:W-:Y:S01]  /*c7b0*/  SHF.R.U32.HI R3, RZ, R12, R9 ;  /* 0x0000000cff037219 */ /* 0x000fe20000011609 */
[----:B------:R-:W-:Y:S01]  /*c7c0*/  ULDC UR4, c[0x0][0x150] ;  /* 0x0000540000047ab9 */ /* 0x000fe20000000800 */
[----:B------:R-:W-:Y:S01]  /*c7d0*/  IADD3 R7, P0, RZ, -R10, RZ ;  /* 0x8000000aff077210 */ /* 0x000fe20007f1e0ff */
[----:B------:R-:W-:Y:S01]  /*c7e0*/  FMUL R9, R6, UR4 ;  /* 0x0000000406097c20 */ /* 0x000fe20008400000 */
[----:B------:R-:W-:-:S03]  /*c7f0*/  ULDC UR4, c[0x0][0x154] ;  /* 0x0000550000047ab9 */ /* 0x000fc60000000800 */
[----:B------:R-:W1:Y:S01]  /*c800*/  LDC.64 R18, c[0x0][0x640] ;  /* 0x00019000ff127b82 */ /* 0x000e620000000a00 */
[----:B------:R-:W-:Y:S01]  /*c810*/  IMAD.X R3, RZ, RZ, ~R3, P0 ;  /* 0x000000ffff037224 */ /* 0x000fe200000e0e03 */
[----:B------:R-:W2:Y:S01]  /*c820*/  F2I.U32.TRUNC.NTZ R9, R9 ;  /* 0x0000000900097305 */ /* 0x000ea2000020f000 */
[----:B------:R-:W-:-:S04]  /*c830*/  IMAD.WIDE.U32 R4, R7, R14, R4 ;  /* 0x0000000e07047225 */ /* 0x000fc800078e0004 */
[----:B------:R-:W-:Y:S01]  /*c840*/  IMAD R6, R3, R14, RZ ;  /* 0x0000000e03067224 */ /* 0x000fe200078e02ff */
[----:B------:R-:W3:Y:S03]  /*c850*/  LDC R11, c[0x0][0x144] ;  /* 0x00005100ff0b7b82 */ /* 0x000ee60000000800 */
[----:B------:R-:W-:Y:S02]  /*c860*/  IMAD R3, R7, R15, R6 ;  /* 0x0000000f07037224 */ /* 0x000fe400078e0206 */
[----:B------:R-:W-:Y:S02]  /*c870*/  IMAD.MOV.U32 R6, RZ, RZ, -0x1 ;  /* 0xffffffffff067424 */ /* 0x000fe400078e00ff */
[----:B------:R-:W-:Y:S01]  /*c880*/  IMAD.IADD R3, R5, 0x1, R3 ;  /* 0x0000000105037824 */ /* 0x000fe200078e0203 */
[----:B------:R-:W4:Y:S01]  /*c890*/  LDC R12, c[0x0][0x608] ;  /* 0x00018200ff0c7b82 */ /* 0x000f220000000800 */
[----:B------:R-:W-:-:S03]  /*c8a0*/  I2FP.F32.U32 R5, R0 ;  /* 0x0000000000057245 */ /* 0x000fc60000201000 */
[-C--:B0-----:R-:W-:Y:S01]  /*c8b0*/  SHF.R.U64 R8, R4, R16.reuse, R3 ;  /* 0x0000001004087219 */ /* 0x081fe20000001203 */
[----:B--2---:R-:W-:Y:S01]  /*c8c0*/  IMAD.MOV R4, RZ, RZ, -R9 ;  /* 0x000000ffff047224 */ /* 0x004fe200078e0a09 */
[----:B------:R-:W-:Y:S01]  /*c8d0*/  SHF.R.U32.HI R3, RZ, R16, R3 ;  /* 0x00000010ff037219 */ /* 0x000fe20000011603 */
[----:B------:R-:W-:Y:S01]  /*c8e0*/  FMUL R5, R5, UR4 ;  /* 0x0000000405057c20 */ /* 0x000fe20008400000 */
[----:B------:R-:W0:Y:S01]  /*c8f0*/  LDC R7, c[0x0][0x658] ;  /* 0x00019600ff077b82 */ /* 0x000e220000000800 */
[----:B-1----:R-:W-:-:S04]  /*c900*/  ISETP.NE.U32.AND P0, PT, R18, RZ, PT ;  /* 0x000000ff1200720c */ /* 0x002fc80003f05070 */
[----:B------:R-:W-:-:S03]  /*c910*/  ISETP.NE.AND.EX P0, PT, R19, RZ, PT, P0 ;  /* 0x000000ff1300720c */ /* 0x000fc60003f05300 */
[----:B------:R-:W1:Y:S01]  /*c920*/  LDC R15, c[0x0][0x148] ;  /* 0x00005200ff0f7b82 */ /* 0x000e620000000800 */
[----:B---3--:R-:W-:Y:S02]  /*c930*/  IMAD R17, R11, R4, R2 ;  /* 0x000000040b117224 */ /* 0x008fe400078e0202 */
[----:B------:R-:W-:-:S05]  /*c940*/  IMAD.MOV.U32 R4, RZ, RZ, 0x1 ;  /* 0x00000001ff047424 */ /* 0x000fca00078e00ff */
[----:B------:R-:W2:Y:S01]  /*c950*/  LDC R14, c[0x0][0x600] ;  /* 0x00018000ff0e7b82 */ /* 0x000ea20000000800 */
[-CC-:B----4-:R-:W-:Y:S02]  /*c960*/  SHF.R.U64 R11, R8, R12.reuse, R3.reuse ;  /* 0x0000000c080b7219 */ /* 0x190fe40000001203 */
[----:B------:R-:W-:Y:S02]  /*c970*/  SHF.R.U32.HI R2, RZ, R12, R3 ;  /* 0x0000000cff027219 */ /* 0x000fe40000011603 */
[----:B------:R3:W4:Y:S03]  /*c980*/  F2I.U32.TRUNC.NTZ R12, R5 ;  /* 0x00000005000c7305 */ /* 0x000726000020f000 */
[----:B------:R-:W1:Y:S01]  /*c990*/  LDC R20, c[0x0][0x648] ;  /* 0x00019200ff147b82 */ /* 0x000e620000000800 */
[-C--:B0-----:R-:W-:Y:S02]  /*c9a0*/  SHF.R.U64 R13, R11, R7.reuse, R2 ;  /* 0x000000070b0d7219 */ /* 0x081fe40000001202 */
[----:B------:R-:W-:-:S02]  /*c9b0*/  SHF.L.U32 R6, R6, R7, RZ ;  /* 0x0000000706067219 */ /* 0x000fc400000006ff */
[-C--:B------:R-:W-:Y:S01]  /*c9c0*/  SHF.R.U32.HI R3, RZ, R7.reuse, R2 ;  /* 0x00000007ff037219 */ /* 0x080fe20000011602 */
[----:B------:R-:W-:Y:S01]  /*c9d0*/  IMAD.MOV.U32 R2, RZ, RZ, R13 ;  /* 0x000000ffff027224 */ /* 0x000fe200078e000d */
[----:B------:R-:W-:Y:S01]  /*c9e0*/  SHF.L.U32 R16, R4, R7, RZ ;  /* 0x0000000704107219 */ /* 0x000fe200000006ff */
[----:B------:R-:W0:Y:S01]  /*c9f0*/  LDC R21, c[0x0][0x638] ;  /* 0x00018e00ff157b82 */ /* 0x000e220000000800 */
[----:B------:R-:W-:-:S07]  /*ca00*/  LOP3.LUT R22, RZ, R6, RZ, 0x33, !PT ;  /* 0x00000006ff167212 */ /* 0x000fce00078e33ff */
[----:B------:R-:W0:Y:S01]  /*ca10*/  LDC R23, c[0x0][0x610] ;  /* 0x00018400ff177b82 */ /* 0x000e220000000800 */
[----:B---34-:R-:W-:Y:S05]  /*ca20*/  @!P0 BRA `(.L_x_300) ;  /* 0x0000000000288947 */ /* 0x018fea0003800000 */
[----:B------:R-:W3:Y:S02]  /*ca30*/  LDC R2, c[0x0][0x64c] ;  /* 0x00019300ff027b82 */ /* 0x000ee40000000800 */
[----:B---3--:R-:W-:-:S05]  /*ca40*/  IADD3 R7, P0, R13, R2, RZ ;  /* 0x000000020d077210 */ /* 0x008fca0007f1e0ff */
        /* <DEDUP_REMOVED lines=8> */
.L_x_300:
[----:B------:R-:W3:Y:S01]  /*cad0*/  LDC R4, c[0x0][0x65c] ;  /* 0x00019700ff047b82 */ /* 0x000ee20000000800 */
[----:B------:R4:W-:Y:S01]  /*cae0*/  STL [R1+0x44], R10 ;  /* 0x0000440a01007387 */ /* 0x0009e20000100800 */
[----:B-1----:R-:W-:Y:S01]  /*caf0*/  SHF.R.U64 R3, R2, R20, R3 ;  /* 0x0000001402037219 */ /* 0x002fe20000001203 */
[----:B--2---:R-:W-:Y:S01]  /*cb00*/  VIADD R5, R14, 0xffffffff ;  /* 0xffffffff0e057836 */ /* 0x004fe20000000000 */
[----:B------:R-:W-:Y:S01]  /*cb10*/  LOP3.LUT R2, R11, R22, RZ, 0xc0, !PT ;  /* 0x000000160b027212 */ /* 0x000fe200078ec0ff */
[----:B------:R-:W-:-:S04]  /*cb20*/  IMAD.MOV R12, RZ, RZ, -R12 ;  /* 0x000000ffff0c7224 */ /* 0x000fc800078e0a0c */
[----:B------:R-:W-:Y:S01]  /*cb30*/  IMAD R2, R16, R3, R2 ;  /* 0x0000000310027224 */ /* 0x000fe200078e0202 */
[----:B---3--:R-:W-:Y:S01]  /*cb40*/  ISETP.NE.AND P0, PT, R4, 0x1, PT ;  /* 0x000000010400780c */ /* 0x008fe20003f05270 */
[----:B------:R-:W-:Y:S01]  /*cb50*/  IMAD.MOV R4, RZ, RZ, -R3 ;  /* 0x000000ffff047224 */ /* 0x000fe200078e0a03 */
[----:B------:R-:W-:-:S11]  /*cb60*/  LOP3.LUT R3, R8, R5, RZ, 0xc0, !PT ;  /* 0x0000000508037212 */ /* 0x000fd600078ec0ff */
[----:B------:R-:W-:Y:S02]  /*cb70*/  @P0 IMAD R17, R15, R12, R0 ;  /* 0x0000000c0f110224 */ /* 0x000fe400078e0200 */
[----:B0-----:R-:W-:Y:S02]  /*cb80*/  IMAD R0, R4, R21, R13 ;  /* 0x0000001504007224 */ /* 0x001fe400078e020d */
[----:B------:R-:W-:Y:S02]  /*cb90*/  IMAD R17, R2, R23, R17 ;  /* 0x0000001702117224 */ /* 0x000fe400078e0211 */
[----:B------:R-:W-:Y:S02]  /*cba0*/  IMAD R0, R0, R14, R3 ;  /* 0x0000000e00007224 */ /* 0x000fe400078e0203 */
[----:B------:R-:W-:-:S03]  /*cbb0*/  IMAD.MOV.U32 R4, RZ, RZ, 0x1 ;  /* 0x00000001ff047424 */ /* 0x000fc600078e00ff */
[----:B------:R-:W-:Y:S02]  /*cbc0*/  SEL R16, R0, R17, !P0 ;  /* 0x0000001100107207 */ /* 0x000fe40004000000 */
[----:B----4-:R-:W-:-:S07]  /*cbd0*/  SEL R17, R17, R0, !P0 ;  /* 0x0000000011117207 */ /* 0x010fce0004000000 */
.L_x_298:
[----:B------:R-:W-:-:S08]  /*cbe0*/  NOP ;  /* 0x0000000000007918 */ /* 0x000fd00000000000 */
[----:B------:R-:W0:-:S00]  /*cbf0*/  USETMAXREG.DEALLOC.CTAPOOL 0x28 ;  /* 0x00000028000079c8 */ /* 0x000e0000080e0500 */
[----:B------:R-:W-:-:S13]  /*cc00*/  ISETP.NE.AND P0, PT, RZ, UR8, PT ;  /* 0x00000008ff007c0c */ /* 0x000fda000bf05270 */
[----:B------:R-:W-:Y:S05]  /*cc10*/  @P0 EXIT ;  /* 0x000000000000094d */ /* 0x000fea0003800000 */
[----:B0-----:R-:W-:Y:S01]  /*cc20*/  IMAD.MOV.U32 R0, RZ, RZ, 0x1 ;  /* 0x00000001ff007424 */ /* 0x001fe200078e00ff */
[----:B------:R-:W-:-:S04]  /*cc30*/  LOP3.LUT P0, RZ, R4, 0xff, RZ, 0xc0, !PT ;  /* 0x000000ff04ff7812 */ /* 0x000fc8000780c0ff */
[----:B------:R0:W-:Y:S04]  /*cc40*/  STL [R1+0x5c], R0 ;  /* 0x00005c0001007387 */ /* 0x0001e80000100800 */
[----:B------:R0:W-:Y:S05]  /*cc50*/  STL [R1+0x58], RZ ;  /* 0x000058ff01007387 */ /* 0x0001ea0000100800 */
[----:B------:R-:W-:Y:S05]  /*cc60*/  @!P0 BRA `(.L_x_301) ;  /* 0x0000002400648947 */ /* 0x000fea0003800000 */
[----:B0-----:R-:W0:Y:S01]  /*cc70*/  S2R R0, SR_TID.X ;  /* 0x0000000000007919 */ /* 0x001e220000002100 */
[----:B------:R-:W-:Y:S01]  /*cc80*/  IMAD.MOV.U32 R2, RZ, RZ, 0x1 ;  /* 0x00000001ff027424 */ /* 0x000fe200078e00ff */
[----:B------:R-:W-:Y:S01]  /*cc90*/  ULDC UR42, c[0x0][0x658] ;  /* 0x00019600002a7ab9 */ /* 0x000fe20000000800 */
[----:B------:R-:W-:Y:S01]  /*cca0*/  UMOV UR6, 0xffffffff ;  /* 0xffffffff00067882 */ /* 0x000fe20000000000 */
[----:B------:R-:W-:Y:S01]  /*ccb0*/  ULDC UR5, c[0x0][0x28c] ;  /* 0x0000a30000057ab9 */ /* 0x000fe20000000800 */
[----:B------:R-:W-:Y:S01]  /*ccc0*/  USHF.L.U32 UR6, UR6, UR42, URZ ;  /* 0x0000002a06067299 */ /* 0x000fe2000800063f */
[----:B------:R1:W-:Y:S01]  /*ccd0*/  STL [R1+0x5c], R2 ;  /* 0x00005c0201007387 */ /* 0x0003e20000100800 */
[----:B------:R-:W-:Y:S01]  /*cce0*/  UIADD3 UR7, UR5, 0x1f, URZ ;  /* 0x0000001f05077890 */ /* 0x000fe2000fffe03f */
[----:B------:R-:W-:Y:S01]  /*ccf0*/  BSSY B7, `(.L_x_301) ;  /* 0x0000250000077945 */ /* 0x000fe20003800000 */
[----:B------:R-:W-:Y:S01]  /*cd00*/  UMOV UR8, 0x1 ;  /* 0x0000000100087882 */ /* 0x000fe20000000000 */
[----:B------:R-:W-:Y:S01]  /*cd10*/  ULDC UR4, c[0x0][0xc] ;  /* 0x0000030000047ab9 */ /* 0x000fe20000000800 */
[----:B------:R-:W-:Y:S01]  /*cd20*/  ULDC UR5, c[0x0][0x10] ;  /* 0x0000040000057ab9 */ /* 0x000fe20000000800 */
[----:B------:R-:W-:-:S02]  /*cd30*/  USHF.L.U32 UR42, UR8, UR42, URZ ;  /* 0x0000002a082a7299 */ /* 0x000fc4000800063f */
[----:B------:R-:W-:Y:S02]  /*cd40*/  USHF.R.S32.HI UR8, URZ, 0x1f, UR7 ;  /* 0x0000001f3f087899 */ /* 0x000fe40008011407 */
[----:B------:R-:W-:Y:S02]  /*cd50*/  UIMAD.WIDE.U32 UR4, UR4, UR5, URZ ;  /* 0x00000005040472a5 */ /* 0x000fe4000f8e003f */
[----:B------:R-:W-:Y:S02]  /*cd60*/  ULOP3.LUT UR43, URZ, UR6, URZ, 0x33, !UPT ;  /* 0x000000063f2b7292 */ /* 0x000fe4000f8e333f */
[----:B------:R-:W-:Y:S01]  /*cd70*/  ULEA.HI UR8, UR8, UR7, URZ, 0x5 ;  /* 0x0000000708087291 */ /* 0x000fe2000f8f283f */
[----:B------:R-:W-:Y:S01]  /*cd80*/  ULDC UR6, c[0x0][0x14] ;  /* 0x0000050000067ab9 */ /* 0x000fe20000000800 */
[----:B------:R-:W-:Y:S01]  /*cd90*/  ULDC UR41, c[0x0][0x600] ;  /* 0x0001800000297ab9 */ /* 0x000fe20000000800 */
[----:B------:R-:W-:Y:S02]  /*cda0*/  UIMAD.WIDE.U32 UR38, UR4, UR6, URZ ;  /* 0x00000006042672a5 */ /* 0x000fe4000f8e003f */
[----:B------:R-:W-:-:S02]  /*cdb0*/  UIMAD UR45, UR5, UR6, URZ ;  /* 0x00000006052d72a4 */ /* 0x000fc4000f8e023f */
[----:B------:R-:W-:Y:S02]  /*cdc0*/  ULOP3.LUT UR46, UR40, 0x2, URZ, 0xfc, !UPT ;  /* 0x00000002282e7892 */ /* 0x000fe4000f8efc3f */
[----:B------:R-:W-:Y:S01]  /*cdd0*/  UIADD3 UR41, UR41, -0x1, URZ ;  /* 0xffffffff29297890 */ /* 0x000fe2000fffe03f */
[C---:B0-----:R-:W-:Y:S01]  /*cde0*/  LOP3.LUT P1, RZ, R0.reuse, 0x7f, RZ, 0xc0, !PT ;  /* 0x0000007f00ff7812 */ /* 0x041fe2000782c0ff */
[----:B------:R-:W-:Y:S01]  /*cdf0*/  USHF.R.S32.HI UR44, URZ, 0x5, UR8 ;  /* 0x000000053f2c7899 */ /* 0x000fe20008011408 */
[----:B------:R-:W-:Y:S01]  /*ce00*/  LOP3.LUT P0, RZ, R0, 0x1f, RZ, 0xc0, !PT ;  /* 0x0000001f00ff7812 */ /* 0x000fe2000780c0ff */
[----:B------:R-:W-:Y:S01]  /*ce10*/  IMAD.MOV.U32 R0, RZ, RZ, 0x1 ;  /* 0x00000001ff007424 */ /* 0x000fe200078e00ff */
[----:B------:R-:W-:Y:S02]  /*ce20*/  UIADD3 UR45, UR39, UR45, URZ ;  /* 0x0000002d272d7290 */ /* 0x000fe4000fffe03f */
[----:B------:R-:W-:Y:S01]  /*ce30*/  PLOP3.LUT P0, PT, P0, P1, PT, 0x8a, 0x0 ;  /* 0x000000000000781c */ /* 0x000fe20000703172 */
[----:B------:R-:W-:-:S03]  /*ce40*/  ULDC.64 UR36, c[0x0][0x198] ;  /* 0x0000660000247ab9 */ /* 0x000fc60000000a00 */
[----:B------:R-:W-:-:S05]  /*ce50*/  P2R R3, PR, RZ, 0x1 ;  /* 0x00000001ff037803 */ /* 0x000fca0000000000 */
[----:B------:R1:W-:Y:S04]  /*ce60*/  STL [R1+0x48], R3 ;  /* 0x0000480301007387 */ /* 0x0003e80000100800 */
[----:B------:R1:W-:Y:S04]  /*ce70*/  STL [R1+0x58], RZ ;  /* 0x000058ff01007387 */ /* 0x0003e80000100800 */
[----:B------:R1:W-:Y:S02]  /*ce80*/  STL.S16 [R1+0x60], R0 ;  /* 0x0000600001007387 */ /* 0x0003e40000100600 */
.L_x_315:
[----:B------:R-:W-:-:S03]  /*ce90*/  UMOV UR4, 0xffffffff ;  /* 0xffffffff00047882 */ /* 0x000fc60000000000 */
[----:B-1----:R-:W-:Y:S05]  /*cea0*/  BRA.DIV UR4, `(.L_x_302) ;  /* 0x0000002e04807947 */ /* 0x002fea000b800000 */
[----:B------:R-:W-:-:S13]  /*ceb0*/  ELECT P6, URZ, PT ;  /* 0x00000000003f782f */ /* 0x000fda00038c0000 */
.L_x_340:
[----:B------:R-:W-:Y:S04]  /*cec0*/  BSSY B6, `(.L_x_303) ;  /* 0x00001b0000067945 */ /* 0x000fe80003800000 */
[----:B------:R-:W-:Y:S05]  /*ced0*/  @!P6 BRA `(.L_x_304) ;  /* 0x0000001800b8e947 */ /* 0x000fea0003800000 */
[----:B-1----:R-:W0:Y:S01]  /*cee0*/  S2R R3, SR_CgaCtaId ;  /* 0x0000000000037919 */ /* 0x002e220000008800 */
[----:B------:R-:W-:-:S04]  /*cef0*/  MOV R0, 0x400 ;  /* 0x0000040000007802 */ /* 0x000fc80000000f00 */
[----:B0-----:R-:W-:-:S05]  /*cf00*/  LEA R18, R3, R0, 0x18 ;  /* 0x0000000003127211 */ /* 0x001fca00078ec0ff */
[----:B------:R0:W-:Y:S01]  /*cf10*/  STL [R1+0x54], R18 ;  /* 0x0000541201007387 */ /* 0x0001e20000100800 */
[----:B------:R-:W-:-:S05]  /*cf20*/  VIADD R0, R18, 0x200 ;  /* 0x0000020012007836 */ /* 0x000fca0000000000 */
[----:B------:R-:W-:-:S13]  /*cf30*/  LOP3.LUT P0, RZ, R0, 0x9f, RZ, 0xc0, !PT ;  /* 0x0000009f00ff7812 */ /* 0x000fda000780c0ff */
[----:B0-----:R-:W-:Y:S05]  /*cf40*/  @!P0 BRA `(.L_x_305) ;  /* 0x0000000000408947 */ /* 0x001fea0003800000 */
[----:B------:R-:W-:Y:S01]  /*cf50*/  MOV R2, 0x0 ;  /* 0x0000000000027802 */ /* 0x000fe20000000f00 */
[----:B------:R-:W-:Y:S01]  /*cf60*/  ULDC.64 UR4, c[0x4][0x78] ;  /* 0x01001e0000047ab9 */ /* 0x000fe20000000a00 */
[----:B------:R-:W-:Y:S01]  /*cf70*/  ULDC.64 UR6, c[0x4][0x8] ;  /* 0x0100020000067ab9 */ /* 0x000fe20000000a00 */
[----:B------:R-:W-:Y:S02]  /*cf80*/  IMAD.U32 R4, RZ, RZ, UR4 ;  /* 0x00000004ff047e24 */ /* 0x000fe4000f8e00ff */
[----:B------:R-:W-:Y:S01]  /*cf90*/  IMAD.U32 R5, RZ, RZ, UR5 ;  /* 0x00000005ff057e24 */ /* 0x000fe2000f8e00ff */
[----:B------:R-:W0:Y:S01]  /*cfa0*/  LDC.64 R2, c[0x4][R2] ;  /* 0x0100000002027b82 */ /* 0x000e220000000a00 */
[----:B------:R-:W-:Y:S01]  /*cfb0*/  ULDC.64 UR4, c[0x4][0x80] ;  /* 0x0100200000047ab9 */ /* 0x000fe20000000a00 */
[----:B------:R-:W-:Y:S02]  /*cfc0*/  IMAD.U32 R10, RZ, RZ, UR6 ;  /* 0x00000006ff0a7e24 */ /* 0x000fe4000f8e00ff */
[----:B------:R-:W-:-:S02]  /*cfd0*/  IMAD.U32 R6, RZ, RZ, UR4 ;  /* 0x00000004ff067e24 */ /* 0x000fc4000f8e00ff */
[----:B------:R-:W-:Y:S02]  /*cfe0*/  IMAD.U32 R7, RZ, RZ, UR5 ;  /* 0x00000005ff077e24 */ /* 0x000fe4000f8e00ff */
[----:B------:R-:W-:Y:S02]  /*cff0*/  IMAD.U32 R11, RZ, RZ, UR7 ;  /* 0x00000007ff0b7e24 */ /* 0x000fe4000f8e00ff */
[----:B------:R-:W-:Y:S02]  /*d000*/  IMAD.MOV.U32 R8, RZ, RZ, 0x70 ;  /* 0x00000070ff087424 */ /* 0x000fe400078e00ff */
[----:B------:R-:W-:Y:S02]  /*d010*/  IMAD.MOV.U32 R12, RZ, RZ, 0x1 ;  /* 0x00000001ff0c7424 */ /* 0x000fe400078e00ff */
[----:B------:R-:W-:-:S07]  /*d020*/  IMAD.MOV.U32 R13, RZ, RZ, RZ ;  /* 0x000000ffff0d7224 */ /* 0x000fce00078e00ff */
[----:B------:R-:W-:-:S07]  /*d030*/  LEPC R20, `(.L_x_305) ;  /* 0x000000001014794e */ /* 0x000fce0000000000 */
[----:B0-----:R-:W-:Y:S05]  /*d040*/  CALL.ABS.NOINC R2 ;  /* 0x0000000002007343 */ /* 0x001fea0003c00000 */
.L_x_305:
[----:B------:R-:W-:-:S05]  /*d050*/  VIADD R0, R18, 0x20200 ;  /* 0x0002020012007836 */ /* 0x000fca0000000000 */
[----:B------:R-:W-:-:S13]  /*d060*/  LOP3.LUT P0, RZ, R0, 0x9f, RZ, 0xc0, !PT ;  /* 0x0000009f00ff7812 */ /* 0x000fda000780c0ff */
[----:B------:R-:W-:Y:S05]  /*d070*/  @!P0 BRA `(.L_x_306) ;  /* 0x0000000000408947 */ /* 0x000fea0003800000 */
        /* <DEDUP_REMOVED lines=16> */
.L_x_306:
[----:B------:R-:W0:Y:S02]  /*d180*/  LDC R0, c[0x0][0x28c] ;  /* 0x0000a300ff007b82 */ /* 0x000e240000000800 */
[----:B0-----:R-:W-:-:S13]  /*d190*/  ISETP.GE.AND P0, PT, R0, 0x1, PT ;  /* 0x000000010000780c */ /* 0x001fda0003f06270 */
[----:B------:R-:W-:Y:S05]  /*d1a0*/  @!P0 BRA `(.L_x_304) ;  /* 0x0000001800048947 */ /* 0x000fea0003800000 */
[----:B------:R-:W-:Y:S01]  /*d1b0*/  IMAD.SHL.U32 R0, R17, 0x100, RZ ;  /* 0x0000010011007824 */ /* 0x000fe200078e00ff */
[----:B------:R0:W5:Y:S01]  /*d1c0*/  LDL R5, [R1+0x5c] ;  /* 0x00005c0001057983 */ /* 0x0001620000100800 */
[----:B------:R-:W-:Y:S02]  /*d1d0*/  IMAD.SHL.U32 R2, R16, 0x80, RZ ;  /* 0x0000008010027824 */ /* 0x000fe400078e00ff */
[C---:B------:R-:W-:Y:S01]  /*d1e0*/  VIADD R8, R0.reuse, 0x8 ;  /* 0x0000000800087836 */ /* 0x040fe20000000000 */
[----:B------:R0:W5:Y:S01]  /*d1f0*/  LDL R6, [R1+0x58] ;  /* 0x0000580001067983 */ /* 0x0001620000100800 */
[C---:B------:R-:W-:Y:S02]  /*d200*/  VIADD R9, R0.reuse, 0x10 ;  /* 0x0000001000097836 */ /* 0x040fe40000000000 */
[----:B------:R-:W-:Y:S01]  /*d210*/  VIADD R7, R0, 0x18 ;  /* 0x0000001800077836 */ /* 0x000fe20000000000 */
[----:B------:R1:W-:Y:S01]  /*d220*/  STL [R1+0x40], R8 ;  /* 0x0000400801007387 */ /* 0x0003e20000100800 */
[----:B------:R-:W-:-:S02]  /*d230*/  IMAD.MOV.U32 R3, RZ, RZ, RZ ;  /* 0x000000ffff037224 */ /* 0x000fc400078e00ff */
[----:B------:R-:W-:Y:S01]  /*d240*/  IMAD.U32 R4, RZ, RZ, UR44 ;  /* 0x0000002cff047e24 */ /* 0x000fe2000f8e00ff */
[----:B------:R2:W-:Y:S01]  /*d250*/  STL [R1+0x3c], R9 ;  /* 0x00003c0901007387 */ /* 0x0005e20000100800 */
[----:B-1----:R-:W-:-:S03]  /*d260*/  VIADD R8, R0, 0x20 ;  /* 0x0000002000087836 */ /* 0x002fc60000000000 */
[----:B------:R1:W-:Y:S01]  /*d270*/  STL [R1+0x38], R7 ;  /* 0x0000380701007387 */ /* 0x0003e20000100800 */
[----:B--2---:R-:W-:-:S03]  /*d280*/  VIADD R9, R0, 0x28 ;  /* 0x0000002800097836 */ /* 0x004fc60000000000 */
[----:B------:R2:W-:Y:S04]  /*d290*/  STL [R1+0x34], R8 ;  /* 0x0000340801007387 */ /* 0x0005e80000100800 */
[----:B------:R3:W-:Y:S01]  /*d2a0*/  STL [R1+0x30], R9 ;  /* 0x0000300901007387 */ /* 0x0007e20000100800 */
[C---:B-1----:R-:W-:Y:S02]  /*d2b0*/  VIADD R7, R0.reuse, 0x30 ;  /* 0x0000003000077836 */ /* 0x042fe40000000000 */
[----:B--2---:R-:W-:-:S03]  /*d2c0*/  VIADD R8, R0, 0x38 ;  /* 0x0000003800087836 */ /* 0x004fc60000000000 */
[----:B------:R1:W-:Y:S01]  /*d2d0*/  STL [R1+0x2c], R7 ;  /* 0x00002c0701007387 */ /* 0x0003e20000100800 */
[----:B---3--:R-:W-:-:S03]  /*d2e0*/  VIADD R9, R0, 0x40 ;  /* 0x0000004000097836 */ /* 0x008fc60000000000 */
        /* <DEDUP_REMOVED lines=18> */
[----:B------:R2:W-:Y:S01]  /*d410*/  STL [R1+0x4], R8 ;  /* 0x0000040801007387 */ /* 0x0005e20000100800 */
[C---:B------:R-:W-:Y:S02]  /*d420*/  VIADD R10, R0.reuse, 0xa8 ;  /* 0x000000a8000a7836 */ /* 0x040fe40000000000 */
[C---:B------:R-:W-:Y:S01]  /*d430*/  VIADD R11, R0.reuse, 0xb0 ;  /* 0x000000b0000b7836 */ /* 0x040fe20000000000 */
[----:B------:R3:W-:Y:S01]  /*d440*/  STL [R1], R9 ;  /* 0x0000000901007387 */ /* 0x0007e20000100800 */
[C---:B------:R-:W-:Y:S02]  /*d450*/  VIADD R12, R0.reuse, 0xb8 ;  /* 0x000000b8000c7836 */ /* 0x040fe40000000000 */
[C---:B-1----:R-:W-:Y:S02]  /*d460*/  VIADD R7, R0.reuse, 0x90 ;  /* 0x0000009000077836 */ /* 0x042fe40000000000 */
[C---:B------:R-:W-:Y:S02]  /*d470*/  VIADD R13, R0.reuse, 0xc0 ;  /* 0x000000c0000d7836 */ /* 0x040fe40000000000 */
[----:B--2---:R-:W-:-:S02]  /*d480*/  VIADD R8, R0, 0x98 ;  /* 0x0000009800087836 */ /* 0x004fc40000000000 */
[C---:B------:R-:W-:Y:S02]  /*d490*/  VIADD R14, R0.reuse, 0xc8 ;  /* 0x000000c8000e7836 */ /* 0x040fe40000000000 */
[C---:B---3--:R-:W-:Y:S02]  /*d4a0*/  VIADD R9, R0.reuse, 0xa0 ;  /* 0x000000a000097836 */ /* 0x048fe40000000000 */
[C---:B------:R-:W-:Y:S02]  /*d4b0*/  VIADD R15, R0.reuse, 0xd0 ;  /* 0x000000d0000f7836 */ /* 0x040fe40000000000 */
[C---:B------:R-:W-:Y:S02]  /*d4c0*/  VIADD R16, R0.reuse, 0xd8 ;  /* 0x000000d800107836 */ /* 0x040fe40000000000 */
[C---:B------:R-:W-:Y:S02]  /*d4d0*/  VIADD R17, R0.reuse, 0xe0 ;  /* 0x000000e000117836 */ /* 0x040fe40000000000 */
[----:B------:R-:W-:-:S02]  /*d4e0*/  VIADD R18, R0, 0xe8 ;  /* 0x000000e800127836 */ /* 0x000fc40000000000 */
[C---:B------:R-:W-:Y:S02]  /*d4f0*/  VIADD R19, R0.reuse, 0xf0 ;  /* 0x000000f000137836 */ /* 0x040fe40000000000 */
[----:B------:R-:W-:Y:S02]  /*d500*/  VIADD R20, R0, 0xf8 ;  /* 0x000000f800147836 */ /* 0x000fe40000000000 */
[C---:B------:R-:W-:Y:S02]  /*d510*/  VIADD R21, R2.reuse, 0x8 ;  /* 0x0000000802157836 */ /* 0x040fe40000000000 */
[C---:B------:R-:W-:Y:S02]  /*d520*/  VIADD R22, R2.reuse, 0x10 ;  /* 0x0000001002167836 */ /* 0x040fe40000000000 */
[C---:B------:R-:W-:Y:S02]  /*d530*/  VIADD R23, R2.reuse, 0x18 ;  /* 0x0000001802177836 */ /* 0x040fe40000000000 */
[----:B------:R-:W-:-:S02]  /*d540*/  VIADD R24, R2, 0x20 ;  /* 0x0000002002187836 */ /* 0x000fc40000000000 */
[C---:B------:R-:W-:Y:S02]  /*d550*/  VIADD R25, R2.reuse, 0x28 ;  /* 0x0000002802197836 */ /* 0x040fe40000000000 */
[C---:B------:R-:W-:Y:S02]  /*d560*/  VIADD R26, R2.reuse, 0x30 ;  /* 0x00000030021a7836 */ /* 0x040fe40000000000 */
        /* <DEDUP_REMOVED lines=8> */
[----:B0-----:R-:W-:-:S07]  /*d5f0*/  VIADD R35, R2, 0x78 ;  /* 0x0000007802237836 */ /* 0x001fce0000000000 */
.L_x_310:
[----:B------:R0:W-:Y:S04]  /*d600*/  STL [R1+0x64], R0 ;  /* 0x0000640001007387 */ /* 0x0001e80000100800 */
[----:B0-----:R-:W2:Y:S01]  /*d610*/  LDL R0, [R1+0x54] ;  /* 0x0000540001007983 */ /* 0x001ea20000100800 */
[----:B-----5:R-:W-:Y:S01]  /*d620*/  SHF.L.U32 R37, R5, 0x1f, RZ ;  /* 0x0000001f05257819 */ /* 0x020fe200000006ff */
[----:B--2---:R-:W-:Y:S02]  /*d630*/  IMAD R36, R6, 0x8, R0 ;  /* 0x0000000806247824 */ /* 0x004fe400078e0200 */
[----:B------:R0:W5:Y:S02]  /*d640*/  LDL.LU R0, [R1+0x64] ;  /* 0x0000640001007983 */ /* 0x0001640000300800 */
[----:B------:R-:W1:Y:S02]  /*d650*/  SYNCS.PHASECHK.TRANS64.TRYWAIT P0, [R36+URZ+0x20], R37 ;  /* 0x00002025240075a7 */ /* 0x000e64000800017f */
[----:B01----:R-:W-:Y:S05]  /*d660*/  @!P0 BRA `(.L_x_307) ;  /* 0x0000002400b08947 */ /* 0x003fea0003800000 */
.L_x_341:
[----:B-----5:R1:W-:Y:S02]  /*d670*/  STL [R1+0x64], R0 ;  /* 0x0000640001007387 */ /* 0x0203e40000100800 */
[----:B-1----:R-:W1:Y:S02]  /*d680*/  S2R R0, SR_TID.X ;  /* 0x0000000000007919 */ /* 0x002e640000002100 */
[----:B-1----:R-:W-:Y:S02]  /*d690*/  LOP3.LUT P0, RZ, R0, 0x7f, RZ, 0xc0, !PT ;  /* 0x0000007f00ff7812 */ /* 0x002fe4000780c0ff */
[----:B------:R1:W5:Y:S01]  /*d6a0*/  LDL.LU R0, [R1+0x64] ;  /* 0x0000640001007983 */ /* 0x0003620000300800 */
[----:B------:R-:W-:-:S04]  /*d6b0*/  UPRMT UR4, UR46, 0x9910, URZ ;  /* 0x000099102e047896 */ /* 0x000fc8000800003f */
[----:B------:R-:W-:-:S06]  /*d6c0*/  UISETP.NE.AND UP0, UPT, UR4, 0x2, UPT ;  /* 0x000000020400788c */ /* 0x000fcc000bf05270 */
[----:B0-----:R-:W0:Y:S02]  /*d6d0*/  @!P0 LDC R37, c[0x0][0x500] ;  /* 0x00014000ff258b82 */ /* 0x001e240000000800 */
[----:B0-----:R1:W-:Y:S01]  /*d6e0*/  @!P0 SYNCS.ARRIVE.TRANS64 RZ, [R36+URZ], R37 ;  /* 0x0000002524ff89a7 */ /* 0x0013e2000800003f */
[----:B------:R-:W-:-:S13]  /*d6f0*/  PLOP3.LUT P0, PT, PT, PT, UP0, 0x80, 0x0 ;  /* 0x000000000000781c */ /* 0x000fda0003f0f008 */
[----:B-1----:R-:W-:Y:S05]  /*d700*/  @P0 BRA `(.L_x_308) ;  /* 0x0000000000040947 */ /* 0x002fea0003800000 */
[----:B------:R-:W-:Y:S01]  /*d710*/  BPT.TRAP 0x1 ;  /* 0x000000040000795c */ /* 0x000fe20000300000 */
.L_x_308:
[----:B-----5:R0:W-:Y:S04]  /*d720*/  STL [R1+0x64], R0 ;  /* 0x0000640001007387 */ /* 0x0201e80000100800 */
[----:B0-----:R-:W2:Y:S02]  /*d730*/  LDL R0, [R1+0x48] ;  /* 0x0000480001007983 */ /* 0x001ea40000100800 */
[----:B--2---:R-:W-:Y:S02]  /*d740*/  ISETP.NE.AND P0, PT, R0, RZ, PT ;  /* 0x000000ff0000720c */ /* 0x004fe40003f05270 */
[----:B------:R0:W5:Y:S11]  /*d750*/  LDL.LU R0, [R1+0x64] ;  /* 0x0000640001007983 */ /* 0x0001760000300800 */
[----:B0-----:R-:W-:Y:S05]  /*d760*/  @P0 BRA `(.L_x_309) ;  /* 0x0000000000040947 */ /* 0x001fea0003800000 */
[----:B------:R-:W-:Y:S01]  /*d770*/  BPT.TRAP 0x1 ;  /* 0x000000040000795c */ /* 0x000fe20000300000 */
.L_x_309:
[----:B------:R0:W-:Y:S04]  /*d780*/  STL [R1+0x78], R32 ;  /* 0x0000782001007387 */ /* 0x0001e80000100800 */
[----:B0-----:R-:W2:Y:S04]  /*d790*/  LDL R32, [R1+0x40] ;  /* 0x0000400001207983 */ /* 0x001ea80000100800 */
[----:B------:R0:W-:Y:S04]  /*d7a0*/  STL [R1+0x74], R33 ;  /* 0x0000742101007387 */ /* 0x0001e80000100800 */
[----:B0-----:R-:W3:Y:S04]  /*d7b0*/  LDL R33, [R1+0x3c] ;  /* 0x00003c0001217983 */ /* 0x001ee80000100800 */
[----:B------:R0:W-:Y:S04]  /*d7c0*/  STL [R1+0x70], R34 ;  /* 0x0000702201007387 */ /* 0x0001e80000100800 */
[----:B0-----:R-:W4:Y:S04]  /*d7d0*/  LDL R34, [R1+0x54] ;  /* 0x0000540001227983 */ /* 0x001f280000100800 */
[----:B------:R-:W-:Y:S04]  /*d7e0*/  STL [R1+0x6c], R35 ;  /* 0x00006c2301007387 */ /* 0x000fe80000100800 */
[----:B------:R0:W-:Y:S04]  /*d7f0*/  STL [R1+0x68], R5 ;  /* 0x0000680501007387 */ /* 0x0001e80000100800 */
[----:B0-----:R-:W4:Y:S04]  /*d800*/  LDL R5, [R1+0x44] ;  /* 0x0000440001057983 */ /* 0x001f280000100800 */
[----:B------:R0:W-:Y:S01]  /*d810*/  STL [R1+0x64], R4 ;  /* 0x0000640401007387 */ /* 0x0001e20000100800 */
[----:B------:R-:W-:-:S03]  /*d820*/  R2UR UR9, R36 ;  /* 0x00000000240972ca */ /* 0x000fc600000e0000 */
[----:B------:R-:W4:Y:S04]  /*d830*/  LDL R35, [R1+0x34] ;  /* 0x0000340001237983 */ /* 0x000f280000100800 */
[----:B0-----:R-:W4:Y:S01]  /*d840*/  LDL R4, [R1+0x38] ;  /* 0x0000380001047983 */ /* 0x001f220000100800 */
[----:B--2---:R-:W-:Y:S02]  /*d850*/  R2UR UR20, R32 ;  /* 0x00000000201472ca */ /* 0x004fe400000e0000 */
[----:B---3--:R-:W-:Y:S01]  /*d860*/  R2UR UR21, R33 ;  /* 0x00000000211572ca */ /* 0x008fe200000e0000 */
[----:B----4-:R-:W-:-:S05]  /*d870*/  IMAD R36, R6, 0x8000, R34 ;  /* 0x0000800006247824 */ /* 0x010fca00078e0222 */
[----:B------:R-:W-:Y:S01]  /*d880*/  R2UR UR16, R36 ;  /* 0x00000000241072ca */ /* 0x000fe200000e0000 */
[----:B------:R-:W-:Y:S02]  /*d890*/  IMAD R36, R6, 0x4000, R34 ;  /* 0x0000400006247824 */ /* 0x000fe400078e0222 */
[----:B------:R-:W2:Y:S04]  /*d8a0*/  LDL R34, [R1+0x30] ;  /* 0x0000300001227983 */ /* 0x000ea80000100800 */
[----:B------:R-:W3:Y:S01]  /*d8b0*/  LDL.LU R32, [R1+0x78] ;  /* 0x0000780001207983 */ /* 0x000ee20000300800 */
[----:B------:R-:W-:-:S03]  /*d8c0*/  R2UR UR12, R5 ;  /* 0x00000000050c72ca */ /* 0x000fc600000e0000 */
[----:B------:R-:W4:Y:S04]  /*d8d0*/  LDL R5, [R1+0x2c] ;  /* 0x00002c0001057983 */ /* 0x000f280000100800 */
[----:B------:R-:W3:Y:S01]  /*d8e0*/  LDL.LU R33, [R1+0x74] ;  /* 0x0000740001217983 */ /* 0x000ee20000300800 */
[----:B------:R-:W-:-:S03]  /*d8f0*/  R2UR UR22, R4 ;  /* 0x00000000041672ca */ /* 0x000fc600000e0000 */
[----:B------:R-:W3:Y:S01]  /*d900*/  LDL R4, [R1+0x28] ;  /* 0x0000280001047983 */ /* 0x000ee20000100800 */
[----:B------:R-:W-:Y:S01]  /*d910*/  R2UR UR11, R3 ;  /* 0x00000000030b72ca */ /* 0x000fe200000e0000 */
[----:B------:R-:W-:Y:S01]  /*d920*/  UIADD3 UR14, UP0, UR36, 0xf0, URZ ;  /* 0x000000f0240e7890 */ /* 0x000fe2000ff1e03f */
[----:B-----5:R-:W-:Y:S01]  /*d930*/  R2UR UR10, R0 ;  /* 0x00000000000a72ca */ /* 0x020fe200000e0000 */
[----:B------:R-:W-:Y:S02]  /*d940*/  UIADD3 UR8, UR16, 0x200, URZ ;  /* 0x0000020010087890 */ /* 0x000fe4000fffe03f */
[----:B------:R-:W-:Y:S02]  /*d950*/  UIADD3.X UR15, URZ, UR37, URZ, UP0, !UPT ;  /* 0x000000253f0f7290 */ /* 0x000fe400087fe43f */
[----:B------:R-:W-:-:S06]  /*d960*/  UIADD3 UR17, UR16, 0x600, URZ ;  /* 0x0000060010117890 */ /* 0x000fcc000fffe03f */
[----:B------:R-:W-:Y:S01]  /*d970*/  USHF.L.U32 UR11, UR11, 0x5, URZ ;  /* 0x000000050b0b7899 */ /* 0x000fe2000800063f */
[----:B------:R-:W-:Y:S01]  /*d980*/  UMOV UR4, 0x0 ;  /* 0x0000000000047882 */ /* 0x000fe20000000000 */
[----:B------:R-:W-:-:S07]  /*d990*/  UMOV UR5, 0x10000000 ;  /* 0x1000000000057882 */ /* 0x000fce0000000000 */
[----:B------:R0:W-:Y:S02]  /*d9a0*/  UTMALDG.3D [UR8], [UR14], desc[UR4] ;  /* 0x000004080e0075b4 */ /* 0x0001e40008011000 */
[----:B0-----:R-:W-:Y:S01]  /*d9b0*/  UMOV UR8, UR17 ;  /* 0x0000001100087c82 */ /* 0x001fe20008000000 */
[----:B------:R-:W-:Y:S02]  /*d9c0*/  UMOV UR10, UR20 ;  /* 0x00000014000a7c82 */ /* 0x000fe40008000000 */
[----:B------:R0:W-:Y:S02]  /*d9d0*/  UTMALDG.3D [UR8], [UR14], desc[UR4] ;  /* 0x000004080e0075b4 */ /* 0x0001e40008011000 */
[----:B0-----:R-:W-:Y:S01]  /*d9e0*/  UMOV UR10, UR21 ;  /* 0x00000015000a7c82 */ /* 0x001fe20008000000 */
[----:B--2---:R-:W-:Y:S02]  /*d9f0*/  R2UR UR24, R34 ;  /* 0x00000000221872ca */ /* 0x004fe400000e0000 */
[----:B------:R-:W2:Y:S01]  /*da00*/  LDL R34, [R1+0x24] ;  /* 0x0000240001227983 */ /* 0x000ea20000100800 */
[----:B----4-:R-:W-:-:S03]  /*da10*/  R2UR UR20, R5 ;  /* 0x00000000051472ca */ /* 0x010fc600000e0000 */
[----:B------:R-:W4:Y:S01]  /*da20*/  LDL R5, [R1+0x20] ;  /* 0x0000200001057983 */ /* 0x000f220000100800 */
[----:B---3--:R-:W-:-:S03]  /*da30*/  R2UR UR21, R4 ;  /* 0x00000000041572ca */ /* 0x008fc600000e0000 */
[----:B------:R-:W3:Y:S01]  /*da40*/  LDL R4, [R1+0x1c] ;  /* 0x00001c0001047983 */ /* 0x000ee20000100800 */
[----:B------:R-:W-:Y:S01]  /*da50*/  R2UR UR23, R35 ;  /* 0x00000000231772ca */ /* 0x000fe200000e0000 */
[----:B------:R-:W-:Y:S02]  /*da60*/  UIADD3 UR18, UR16, 0xa00, URZ ;  /* 0x00000a0010127890 */ /* 0x000fe4000fffe03f */
[----:B------:R-:W-:Y:S01]  /*da70*/  UIADD3 UR19, UR16, 0xe00, URZ ;  /* 0x00000e0010137890 */ /* 0x000fe2000fffe03f */
[----:B------:R-:W3:Y:S01]  /*da80*/  LDL R35, [R1+0x8] ;  /* 0x0000080001237983 */ /* 0x000ee20000100800 */
[----:B------:R-:W-:-:S03]  /*da90*/  UIADD3 UR17, UR16, 0x1200, URZ ;  /* 0x0000120010117890 */ /* 0x000fc6000fffe03f */
[----:B------:R-:W-:Y:S02]  /*daa0*/  UMOV UR8, UR18 ;  /* 0x0000001200087c82 */ /* 0x000fe40008000000 */
[----:B------:R0:W-:Y:S02]  /*dab0*/  UTMALDG.3D [UR8], [UR14], desc[UR4] ;  /* 0x000004080e0075b4 */ /* 0x0001e40008011000 */
[----:B0-----:R-:W-:Y:S01]  /*dac0*/  UMOV UR8, UR19 ;  /* 0x0000001300087c82 */ /* 0x001fe20008000000 */
[----:B------:R-:W-:Y:S02]  /*dad0*/  UMOV UR10, UR22 ;  /* 0x00000016000a7c82 */ /* 0x000fe40008000000 */
[----:B------:R0:W-:Y:S02]  /*dae0*/  UTMALDG.3D [UR8], [UR14], desc[UR4] ;  /* 0x000004080e0075b4 */ /* 0x0001e40008011000 */
[----:B0-----:R-:W-:Y:S01]  /*daf0*/  UMOV UR8, UR17 ;  /* 0x0000001100087c82 */ /* 0x001fe20008000000 */
[----:B------:R-:W-:-:S02]  /*db00*/  UMOV UR10, UR23 ;  /* 0x00000017000a7c82 */ /* 0x000fc40008000000 */
        /* <DEDUP_REMOVED lines=8> */
[----:B------:R-:W-:Y:S02]  /*db90*/  UIADD3 UR18, UR16, 0x1600, URZ ;  /* 0x0000160010127890 */ /* 0x000fe4000fffe03f */
[----:B------:R-:W-:Y:S02]  /*dba0*/  UIADD3 UR19, UR16, 0x1a00, URZ ;  /* 0x00001a0010137890 */ /* 0x000fe4000fffe03f */
        /* <DEDUP_REMOVED lines=15> */
[----:B------:R-:W3:Y:S01]  /*dca0*/  LDL R4, [R1] ;  /* 0x0000000001047983 */ /* 0x000ee20000100800 */
[----:B------:R-:W-:Y:S02]  /*dcb0*/  UIADD3 UR18, UR16, 0x2200, URZ ;  /* 0x0000220010127890 */ /* 0x000fe4000fffe03f */
[----:B------:R-:W-:Y:S02]  /*dcc0*/  UIADD3 UR19, UR16, 0x2600, URZ ;  /* 0x0000260010137890 */ /* 0x000fe4000fffe03f */
[----:B------:R-:W-:-:S03]  /*dcd0*/  UIADD3 UR17, UR16, 0x2a00, URZ ;  /* 0x00002a0010117890 */ /* 0x000fc6000fffe03f */
[----:B------:R-:W-:Y:S01]  /*dce0*/  UMOV UR8, UR18 ;  /* 0x0000001200087c82 */ /* 0x000fe20008000000 */
[----:B------:R-:W-:Y:S01]  /*dcf0*/  UIADD3 UR18, UR16, 0x2e00, URZ ;  /* 0x00002e0010127890 */ /* 0x000fe2000fffe03f */
[----:B------:R0:W-:Y:S02]  /*dd00*/  UTMALDG.3D [UR8], [UR14], desc[UR4] ;  /* 0x000004080e0075b4 */ /* 0x0001e40008011000 */
[----:B0-----:R-:W-:Y:S01]  /*dd10*/  UMOV UR8, UR19 ;  /* 0x0000001300087c82 */ /* 0x001fe20008000000 */
[----:B------:R-:W-:Y:S02]  /*dd20*/  UMOV UR10, UR23 ;  /* 0x00000017000a7c82 */ /* 0x000fe40008000000 */
[----:B------:R0:W-:Y:S02]  /*dd30*/  UTMALDG.3D [UR8], [UR14], desc[UR4] ;  /* 0x000004080e0075b4 */ /* 0x0001e40008011000 */
[----:B0-----:R-:W-:Y:S01]  /*dd40*/  UMOV UR8, UR17 ;  /* 0x0000001100087c82 */ /* 0x001fe20008000000 */
[----:B------:R-:W-:-:S02]  /*dd50*/  UMOV UR10, UR24 ;  /* 0x00000018000a7c82 */ /* 0x000fc40008000000 */
[----:B------:R0:W-:Y:S01]  /*dd60*/  UTMALDG.3D [UR8], [UR14], desc[UR4] ;  /* 0x000004080e0075b4 */ /* 0x0001e20008011000 */
[----:B------:R-:W-:Y:S01]  /*dd70*/  R2UR UR24, R35 ;  /* 0x00000000231872ca */ /* 0x000fe200000e0000 */
[----:B0-----:R-:W-:Y:S01]  /*dd80*/  UMOV UR8, UR18 ;  /* 0x0000001200087c82 */ /* 0x001fe20008000000 */
[----:B------:R-:W-:Y:S02]  /*dd90*/  UMOV UR10, UR20 ;  /* 0x00000014000a7c82 */ /* 0x000fe40008000000 */
[----:B------:R0:W-:Y:S02]  /*dda0*/  UTMALDG.3D [UR8], [UR14], desc[UR4] ;  /* 0x000004080e0075b4 */ /* 0x0001e40008011000 */
[----:B0-----:R-:W-:Y:S01]  /*ddb0*/  UMOV UR10, UR21 ;  /* 0x00000015000a7c82 */ /* 0x001fe20008000000 */
[----:B--2---:R-:W-:Y:S02]  /*ddc0*/  R2UR UR23, R34 ;  /* 0x00000000221772ca */ /* 0x004fe400000e0000 */
[----:B------:R-:W2:Y:S04]  /*ddd0*/  LDL.LU R34, [R1+0x70] ;  /* 0x0000700001227983 */ /* 0x000ea80000300800 */
[----:B------:R-:W2:Y:S01]  /*dde0*/  LDL.LU R35, [R1+0x6c] ;  /* 0x00006c0001237983 */ /* 0x000ea20000300800 */
[----:B----4-:R-:W-:-:S03]  /*ddf0*/  R2UR UR20, R5 ;  /* 0x00000000051472ca */ /* 0x010fc600000e0000 */
[----:B------:R-:W4:Y:S01]  /*de00*/  LDL.LU R5, [R1+0x68] ;  /* 0x0000680001057983 */ /* 0x000f220000300800 */
[----:B---3--:R-:W-:-:S03]  /*de10*/  R2UR UR21, R4 ;  /* 0x00000000041572ca */ /* 0x008fc600000e0000 */
[----:B------:R-:W3:Y:S01]  /*de20*/  LDL.LU R4, [R1+0x64] ;  /* 0x0000640001047983 */ /* 0x000ee20000300800 */
[----:B------:R-:W-:Y:S02]  /*de30*/  UIADD3 UR19, UR16, 0x3200, URZ ;  /* 0x0000320010137890 */ /* 0x000fe4000fffe03f */
[----:B------:R-:W-:Y:S02]  /*de40*/  UIADD3 UR17, UR16, 0x3600, URZ ;  /* 0x0000360010117890 */ /* 0x000fe4000fffe03f */
[----:B------:R-:W-:-:S03]  /*de50*/  UIADD3 UR18, UR16, 0x3a00, URZ ;  /* 0x00003a0010127890 */ /* 0x000fc6000fffe03f */
[----:B------:R-:W-:Y:S01]  /*de60*/  UMOV UR8, UR19 ;  /* 0x0000001300087c82 */ /* 0x000fe20008000000 */
[----:B------:R-:W-:Y:S01]  /*de70*/  UIADD3 UR19, UR16, 0x3e00, URZ ;  /* 0x00003e0010137890 */ /* 0x000fe2000fffe03f */
[----:B------:R0:W-:Y:S02]  /*de80*/  UTMALDG.3D [UR8], [UR14], desc[UR4] ;  /* 0x000004080e0075b4 */ /* 0x0001e40008011000 */
[----:B0-----:R-:W-:Y:S01]  /*de90*/  UMOV UR8, UR17 ;  /* 0x0000001100087c82 */ /* 0x001fe20008000000 */
[----:B------:R-:W-:Y:S01]  /*dea0*/  UMOV UR10, UR22 ;  /* 0x00000016000a7c82 */ /* 0x000fe20008000000 */
[----:B------:R-:W-:Y:S01]  /*deb0*/  R2UR UR22, R7 ;  /* 0x00000000071672ca */ /* 0x000fe200000e0000 */
        /* <DEDUP_REMOVED lines=21> */
[----:B------:R0:W-:Y:S01]  /*e010*/  UTMALDG.3D [UR8], [UR14], desc[UR4] ;  /* 0x000004080e0075b4 */ /* 0x0001e20008011000 */
[----:B------:R-:W-:Y:S01]  /*e020*/  R2UR UR13, R36 ;  /* 0x00000000240d72ca */ /* 0x000fe200000e0000 */
        /* <DEDUP_REMOVED lines=15> */
[----:B------:R-:W-:Y:S01]  /*e120*/  UIADD3 UR6, UP1, UR36, 0x1f0, URZ ;  /* 0x000001f024067890 */ /* 0x000fe2000ff3e03f */
[----:B0-----:R-:W-:Y:S01]  /*e130*/  UMOV UR8, UR19 ;  /* 0x0000001300087c82 */ /* 0x001fe20008000000 */
[----:B------:R-:W-:Y:S01]  /*e140*/  UMOV UR10, UR20 ;  /* 0x00000014000a7c82 */ /* 0x000fe20008000000 */
[----:B------:R-:W-:Y:S01]  /*e150*/  R2UR UR20, R15 ;  /* 0x000000000f1472ca */ /* 0x000fe200000e0000 */
[----:B------:R-:W-:Y:S01]  /*e160*/  UIADD3 UR19, UR16, 0x6200, URZ ;  /* 0x0000620010137890 */ /* 0x000fe2000fffe03f */
[----:B------:R0:W-:Y:S01]  /*e170*/  UTMALDG.3D [UR8], [UR14], desc[UR4] ;  /* 0x000004080e0075b4 */ /* 0x0001e20008011000 */
[----:B------:R-:W-:Y:S01]  /*e180*/  UIADD3.X UR7, URZ, UR37, URZ, UP1, !UPT ;  /* 0x000000253f077290 */ /* 0x000fe20008ffe43f */
        /* <DEDUP_REMOVED lines=30> */
[----:B------:R-:W-:Y:S01]  /*e370*/  UIADD3 UR16, UR16, 0x7e00, URZ ;  /* 0x00007e0010107890 */ /* 0x000fe2000fffe03f */
[----:B0-----:R-:W-:Y:S01]  /*e380*/  UMOV UR8, UR17 ;  /* 0x0000001100087c82 */ /* 0x001fe20008000000 */
[----:B------:R-:W-:Y:S01]  /*e390*/  UMOV UR10, UR22 ;  /* 0x00000016000a7c82 */ /* 0x000fe20008000000 */
[----:B------:R-:W-:Y:S01]  /*e3a0*/  R2UR UR22, R21 ;  /* 0x00000000151672ca */ /* 0x000fe200000e0000 */
        /* <DEDUP_REMOVED lines=8> */
[----:B------:R-:W-:-:S02]  /*e430*/  UMOV UR10, UR24 ;  /* 0x00000018000a7c82 */ /* 0x000fc40008000000 */
[----:B------:R0:W-:Y:S01]  /*e440*/  UTMALDG.3D [UR8], [UR14], desc[UR4] ;  /* 0x000004080e0075b4 */ /* 0x0001e20008011000 */
[----:B------:R-:W-:Y:S01]  /*e450*/  R2UR UR19, R23 ;  /* 0x00000000171372ca */ /* 0x000fe200000e0000 */
[----:B0-----:R-:W-:Y:S01]  /*e460*/  UMOV UR8, UR16 ;  /* 0x0000001000087c82 */ /* 0x001fe20008000000 */
[----:B------:R-:W-:Y:S01]  /*e470*/  UMOV UR10, UR20 ;  /* 0x00000014000a7c82 */ /* 0x000fe20008000000 */
[----:B------:R-:W-:Y:S01]  /*e480*/  UIADD3 UR16, UR13, 0x20a00, URZ ;  /* 0x00020a000d107890 */ /* 0x000fe2000fffe03f */
[----:B------:R0:W-:Y:S01]  /*e490*/  UTMALDG.3D [UR8], [UR14], desc[UR4] ;  /* 0x000004080e0075b4 */ /* 0x0001e20008011000 */
[----:B------:R-:W-:Y:S01]  /*e4a0*/  R2UR UR20, R24 ;  /* 0x00000000181472ca */ /* 0x000fe200000e0000 */
[----:B0-----:R-:W-:Y:S01]  /*e4b0*/  UMOV UR8, UR17 ;  /* 0x0000001100087c82 */ /* 0x001fe20008000000 */
[----:B------:R-:W-:Y:S01]  /*e4c0*/  UMOV UR10, UR21 ;  /* 0x00000015000a7c82 */ /* 0x000fe20008000000 */
[----:B------:R-:W-:Y:S01]  /*e4d0*/  UIADD3 UR17, UR13, 0x20e00, URZ ;  /* 0x00020e000d117890 */ /* 0x000fe2000fffe03f */
[----:B------:R0:W-:Y:S01]  /*e4e0*/  UTMALDG.3D [UR8], [UR6], desc[UR4] ;  /* 0x00000408060075b4 */ /* 0x0001e20008011000 */
[----:B------:R-:W-:Y:S01]  /*e4f0*/  R2UR UR21, R25 ;  /* 0x00000000191572ca */ /* 0x000fe200000e0000 */
[----:B------:R-:W-:-:S02]  /*e500*/  UIADD3 UR14, UR13, 0x21600, URZ ;  /* 0x000216000d0e7890 */ /* 0x000fc4000fffe03f */
[----:B------:R-:W-:Y:S01]  /*e510*/  UIADD3 UR15, UR13, 0x21a00, URZ ;  /* 0x00021a000d0f7890 */ /* 0x000fe2000fffe03f */
[----:B0-----:R-:W-:Y:S01]  /*e520*/  UMOV UR8, UR18 ;  /* 0x0000001200087c82 */ /* 0x001fe20008000000 */
[----:B------:R-:W-:Y:S02]  /*e530*/  UMOV UR10, UR22 ;  /* 0x00000016000a7c82 */ /* 0x000fe40008000000 */
[----:B------:R0:W-:Y:S01]  /*e540*/  UTMALDG.3D [UR8], [UR6], desc[UR4] ;  /* 0x00000408060075b4 */ /* 0x0001e20008011000 */
[----:B------:R-:W-:Y:S01]  /*e550*/  UIADD3 UR18, UR13, 0x21200, URZ ;  /* 0x000212000d127890 */ /* 0x000fe2000fffe03f */
[----:B------:R-:W-:Y:S01]  /*e560*/  R2UR UR22, R26 ;  /* 0x000000001a1672ca */ /* 0x000fe200000e0000 */
[----:B0-----:R-:W-:Y:S01]  /*e570*/  UMOV UR8, UR16 ;  /* 0x0000001000087c82 */ /* 0x001fe20008000000 */
[----:B------:R-:W-:Y:S02]  /*e580*/  UMOV UR10, UR23 ;  /* 0x00000017000a7c82 */ /* 0x000fe40008000000 */
[----:B------:R0:W-:Y:S01]  /*e590*/  UTMALDG.3D [UR8], [UR6], desc[UR4] ;  /* 0x00000408060075b4 */ /* 0x0001e20008011000 */
[----:B------:R-:W-:Y:S01]  /*e5a0*/  UIADD3 UR16, UR13, 0x21e00, URZ ;  /* 0x00021e000d107890 */ /* 0x000fe2000fffe03f */
[----:B0-----:R-:W-:Y:S01]  /*e5b0*/  UMOV UR8, UR17 ;  /* 0x0000001100087c82 */ /* 0x001fe20008000000 */
[----:B------:R-:W-:Y:S01]  /*e5c0*/  R2UR UR17, R27 ;  /* 0x000000001b1172ca */ /* 0x000fe200000e0000 */
[----:B------:R-:W-:-:S02]  /*e5d0*/  UMOV UR10, UR19 ;  /* 0x00000013000a7c82 */ /* 0x000fc40008000000 */
[----:B------:R0:W-:Y:S01]  /*e5e0*/  UTMALDG.3D [UR8], [UR6], desc[UR4] ;  /* 0x00000408060075b4 */ /* 0x0001e20008011000 */
[----:B------:R-:W-:Y:S01]  /*e5f0*/  R2UR UR19, R29 ;  /* 0x000000001d1372ca */ /* 0x000fe200000e0000 */
[----:B0-----:R-:W-:Y:S01]  /*e600*/  UMOV UR8, UR18 ;  /* 0x0000001200087c82 */ /* 0x001fe20008000000 */
[----:B------:R-:W-:Y:S01]  /*e610*/  UMOV UR10, UR20 ;  /* 0x00000014000a7c82 */ /* 0x000fe20008000000 */
[----:B------:R-:W-:Y:S01]  /*e620*/  R2UR UR18, R28 ;  /* 0x000000001c1272ca */ /* 0x000fe200000e0000 */
[----:B------:R0:W-:Y:S01]  /*e630*/  UTMALDG.3D [UR8], [UR6], desc[UR4] ;  /* 0x00000408060075b4 */ /* 0x0001e20008011000 */
[----:B------:R-:W-:Y:S01]  /*e640*/  R2UR UR20, R30 ;  /* 0x000000001e1472ca */ /* 0x000fe200000e0000 */
[----:B0-----:R-:W-:Y:S01]  /*e650*/  UMOV UR8, UR14 ;  /* 0x0000000e00087c82 */ /* 0x001fe20008000000 */
[----:B------:R-:W-:Y:S02]  /*e660*/  UMOV UR10, UR21 ;  /* 0x00000015000a7c82 */ /* 0x000fe40008000000 */
[----:B------:R0:W-:Y:S01]  /*e670*/  UTMALDG.3D [UR8], [UR6], desc[UR4] ;  /* 0x00000408060075b4 */ /* 0x0001e20008011000 */
[----:B------:R-:W-:Y:S01]  /*e680*/  UIADD3 UR14, UR13, 0x22200, URZ ;  /* 0x000222000d0e7890 */ /* 0x000fe2000fffe03f */
[----:B---3--:R-:W-:Y:S01]  /*e690*/  ISETP.GT.AND P1, PT, R4, 0x1, PT ;  /* 0x000000010400780c */ /* 0x008fe20003f24270 */
[----:B0-----:R-:W-:Y:S01]  /*e6a0*/  UMOV UR8, UR15 ;  /* 0x0000000f00087c82 */ /* 0x001fe20008000000 */
[----:B------:R-:W-:-:S02]  /*e6b0*/  UMOV UR10, UR22 ;  /* 0x00000016000a7c82 */ /* 0x000fc40008000000 */
[----:B------:R0:W-:Y:S01]  /*e6c0*/  UTMALDG.3D [UR8], [UR6], desc[UR4] ;  /* 0x00000408060075b4 */ /* 0x0001e20008011000 */
[----:B------:R-:W-:Y:S01]  /*e6d0*/  UIADD3 UR15, UR13, 0x22600, URZ ;  /* 0x000226000d0f7890 */ /* 0x000fe2000fffe03f */
[----:B------:R-:W-:Y:S01]  /*e6e0*/  VIADD R6, R6, 0x1 ;  /* 0x0000000106067836 */ /* 0x000fe20000000000 */
[----:B0-----:R-:W-:Y:S01]  /*e6f0*/  UMOV UR10, UR17 ;  /* 0x00000011000a7c82 */ /* 0x001fe20008000000 */
[----:B------:R-:W-:Y:S01]  /*e700*/  R2UR UR17, R31 ;  /* 0x000000001f1172ca */ /* 0x000fe200000e0000 */
[----:B------:R-:W-:Y:S01]  /*e710*/  UMOV UR8, UR16 ;  /* 0x0000001000087c82 */ /* 0x000fe20008000000 */
[----:B------:R-:W-:Y:S01]  /*e720*/  UIADD3 UR16, UR13, 0x22a00, URZ ;  /* 0x00022a000d107890 */ /* 0x000fe2000fffe03f */
[----:B------:R0:W-:Y:S01]  /*e730*/  UTMALDG.3D [UR8], [UR6], desc[UR4] ;  /* 0x00000408060075b4 */ /* 0x0001e20008011000 */
[----:B------:R-:W-:Y:S01]  /*e740*/  ISETP.NE.AND P0, PT, R6, 0x4, PT ;  /* 0x000000040600780c */ /* 0x000fe20003f05270 */
[----:B0-----:R-:W-:Y:S01]  /*e750*/  UMOV UR8, UR14 ;  /* 0x0000000e00087c82 */ /* 0x001fe20008000000 */
[----:B------:R-:W-:Y:S01]  /*e760*/  UMOV UR10, UR18 ;  /* 0x00000012000a7c82 */ /* 0x000fe20008000000 */
[----:B------:R-:W-:Y:S01]  /*e770*/  R2UR UR18, R32 ;  /* 0x00000000201272ca */ /* 0x000fe200000e0000 */
[----:B------:R0:W-:Y:S01]  /*e780*/  UTMALDG.3D [UR8], [UR6], desc[UR4] ;  /* 0x00000408060075b4 */ /* 0x0001e20008011000 */
[----:B------:R-:W-:Y:S01]  /*e790*/  UIADD3 UR14, UR13, 0x22e00, URZ ;  /* 0x00022e000d0e7890 */ /* 0x000fe2000fffe03f */
[----:B------:R-:W-:Y:S01]  /*e7a0*/  SEL R36, RZ, 0x1, P0 ;  /* 0x00000001ff247807 */ /* 0x000fe20000000000 */
[----:B0-----:R-:W-:Y:S01]  /*e7b0*/  UMOV UR8, UR15 ;  /* 0x0000000f00087c82 */ /* 0x001fe20008000000 */
[----:B------:R-:W-:Y:S01]  /*e7c0*/  UMOV UR10, UR19 ;  /* 0x00000013000a7c82 */ /* 0x000fe20008000000 */
[----:B------:R-:W-:Y:S01]  /*e7d0*/  R2UR UR19, R33 ;  /* 0x00000000211372ca */ /* 0x000fe200000e0000 */
[----:B------:R0:W-:Y:S01]  /*e7e0*/  UTMALDG.3D [UR8], [UR6], desc[UR4] ;  /* 0x00000408060075b4 */ /* 0x0001e20008011000 */
[----:B------:R-:W-:Y:S01]  /*e7f0*/  UIADD3 UR15, UR13, 0x23200, URZ ;  /* 0x000232000d0f7890 */ /* 0x000fe2000fffe03f */
[----:B----4-:R-:W-:Y:S01]  /*e800*/  LOP3.LUT R5, R5, R36, RZ, 0x3c, !PT ;  /* 0x0000002405057212 */ /* 0x010fe200078e3cff */
[----:B0-----:R-:W-:Y:S01]  /*e810*/  UMOV UR8, UR16 ;  /* 0x0000001000087c82 */ /* 0x001fe20008000000 */
[----:B------:R-:W-:Y:S01]  /*e820*/  UMOV UR10, UR20 ;  /* 0x00000014000a7c82 */ /* 0x000fe20008000000 */
[----:B--2---:R-:W-:Y:S01]  /*e830*/  R2UR UR20, R34 ;  /* 0x00000000221472ca */ /* 0x004fe200000e0000 */
[----:B------:R0:W-:Y:S01]  /*e840*/  UTMALDG.3D [UR8], [UR6], desc[UR4] ;  /* 0x00000408060075b4 */ /* 0x0001e20008011000 */
[----:B------:R-:W-:Y:S01]  /*e850*/  UIADD3 UR16, UR13, 0x23600, URZ ;  /* 0x000236000d107890 */ /* 0x000fe2000fffe03f */
[----:B------:R-:W-:Y:S01]  /*e860*/  VIADD R4, R4, 0xffffffff ;  /* 0xffffffff04047836 */ /* 0x000fe20000000000 */
[----:B------:R-:W-:Y:S01]  /*e870*/  SEL R6, R6, RZ, P0 ;  /* 0x000000ff06067207 */ /* 0x000fe20000000000 */
[----:B------:R-:W-:Y:S01]  /*e880*/  VIADD R3, R3, 0x1 ;  /* 0x0000000103037836 */ /* 0x000fe20000000000 */
[----:B0-----:R-:W-:Y:S01]  /*e890*/  UMOV UR10, UR17 ;  /* 0x00000011000a7c82 */ /* 0x001fe20008000000 */
[----:B------:R-:W-:Y:S01]  /*e8a0*/  R2UR UR17, R35 ;  /* 0x00000000231172ca */ /* 0x000fe200000e0000 */
[----:B------:R-:W-:Y:S01]  /*e8b0*/  UMOV UR8, UR14 ;  /* 0x0000000e00087c82 */ /* 0x000fe20008000000 */
[----:B------:R-:W-:Y:S01]  /*e8c0*/  UIADD3 UR14, UR13, 0x23a00, URZ ;  /* 0x00023a000d0e7890 */ /* 0x000fe2000fffe03f */
[----:B------:R0:W-:Y:S01]  /*e8d0*/  UTMALDG.3D [UR8], [UR6], desc[UR4] ;  /* 0x00000408060075b4 */ /* 0x0001e20008011000 */
[----:B------:R-:W-:Y:S01]  /*e8e0*/  UIADD3 UR13, UR13, 0x23e00, URZ ;  /* 0x00023e000d0d7890 */ /* 0x000fe2000fffe03f */
[----:B0-----:R-:W-:Y:S01]  /*e8f0*/  UMOV UR8, UR15 ;  /* 0x0000000f00087c82 */ /* 0x001fe20008000000 */
[----:B------:R-:W-:-:S02]  /*e900*/  UMOV UR10, UR18 ;  /* 0x00000012000a7c82 */ /* 0x000fc40008000000 */
[----:B------:R0:W-:Y:S02]  /*e910*/  UTMALDG.3D [UR8], [UR6], desc[UR4] ;  /* 0x00000408060075b4 */ /* 0x0001e40008011000 */
[----:B0-----:R-:W-:Y:S01]  /*e920*/  UMOV UR8, UR16 ;  /* 0x0000001000087c82 */ /* 0x001fe20008000000 */
        /* <DEDUP_REMOVED lines=8> */
[----:B0-----:R-:W-:Y:S05]  /*e9b0*/  @P1 BRA `(.L_x_310) ;  /* 0xffffffec00101947 */ /* 0x001fea000383ffff */
.L_x_304:
[----:B------:R-:W-:Y:S05]  /*e9c0*/  BSYNC B6 ;  /* 0x0000000000067941 */ /* 0x000fea0003800000 */
.L_x_303:
[----:B------:R-:W2:Y:S01]  /*e9d0*/  LDL.LU R31, [R1+0x60] ;  /* 0x00006000011f7983 */ /* 0x000ea20000300800 */
[----:B------:R-:W-:Y:S01]  /*e9e0*/  IMAD.U32 R5, RZ, RZ, UR44 ;  /* 0x0000002cff057e24 */ /* 0x000fe2000f8e00ff */
[----:B------:R-:W-:Y:S02]  /*e9f0*/  ULDC.64 UR4, c[0x0][0x650] ;  /* 0x0001940000047ab9 */ /* 0x000fe40000000a00 */
[----:B------:R-:W1:Y:S04]  /*ea00*/  LDL.LU R32, [R1+0x58] ;  /* 0x0000580001207983 */ /* 0x000e680000300800 */
[----:B------:R-:W3:Y:S04]  /*ea10*/  LDL.LU R33, [R1+0x5c] ;  /* 0x00005c0001217983 */ /* 0x000ee80000300800 */
[----:B------:R-:W4:Y:S04]  /*ea20*/  LDL.LU R34, [R1+0x4c] ;  /* 0x00004c0001227983 */ /* 0x000f280000300800 */
[----:B------:R-:W5:Y:S01]  /*ea30*/  LDL.LU R35, [R1+0x50] ;  /* 0x0000500001237983 */ /* 0x000f620000300800 */
[----:B------:R-:W-:Y:S01]  /*ea40*/  BSSY B0, `(.L_x_311) ;  /* 0x0000078000007945 */ /* 0x000fe20003800000 */
[----:B------:R-:W-:-:S02]  /*ea50*/  IMAD.MOV.U32 R17, RZ, RZ, -0x1 ;  /* 0xffffffffff117424 */ /* 0x000fc400078e00ff */
[----:B------:R-:W-:Y:S01]  /*ea60*/  IMAD.MOV.U32 R16, RZ, RZ, -0x1 ;  /* 0xffffffffff107424 */ /* 0x000fe200078e00ff */
[----:B--2---:R-:W-:Y:S01]  /*ea70*/  LOP3.LUT P2, RZ, R31, 0xff, RZ, 0xc0, !PT ;  /* 0x000000ff1fff7812 */ /* 0x004fe2000784c0ff */
[----:B-1----:R-:W-:-:S05]  /*ea80*/  VIADD R0, R32, UR44 ;  /* 0x0000002c20007c36 */ /* 0x002fca0008000000 */
[----:B------:R-:W-:Y:S02]  /*ea90*/  SHF.R.U32.HI R2, RZ, 0x2, R0 ;  /* 0x00000002ff027819 */ /* 0x000fe40000011600 */
[----:B------:R-:W-:-:S05]  /*eaa0*/  ISETP.GT.U32.AND P0, PT, R0, 0x3, PT ;  /* 0x000000030000780c */ /* 0x000fca0003f04070 */
[----:B------:R-:W0:Y:S01]  /*eab0*/  @P2 S2R R4, SR_CgaCtaId ;  /* 0x0000000000042919 */ /* 0x000e220000008800 */
[----:B------:R-:W-:Y:S02]  /*eac0*/  LOP3.LUT R2, R2, 0x1, RZ, 0xc0, !PT ;  /* 0x0000000102027812 */ /* 0x000fe400078ec0ff */
[----:B------:R-:W-:Y:S02]  /*ead0*/  @P2 MOV R3, 0x400 ;  /* 0x0000040000032802 */ /* 0x000fe40000000f00 */
[----:B------:R-:W-:Y:S01]  /*eae0*/  ISETP.NE.U32.AND P1, PT, R2, 0x1, PT ;  /* 0x000000010200780c */ /* 0x000fe20003f25070 */
[----:B------:R-:W-:Y:S01]  /*eaf0*/  IMAD.U32 R2, RZ, RZ, UR44 ;  /* 0x0000002cff027e24 */ /* 0x000fe2000f8e00ff */
[----:B------:R-:W-:-:S04]  /*eb00*/  ISETP.LT.U32.AND P0, PT, R5, 0x4, P0 ;  /* 0x000000040500780c */ /* 0x000fc80000701070 */
[----:B------:R-:W-:Y:S02]  /*eb10*/  ISETP.GT.U32.AND P1, PT, R2, 0x3, !P1 ;  /* 0x000000030200780c */ /* 0x000fe40004f24070 */
[----:B------:R-:W-:Y:S02]  /*eb20*/  SEL R2, RZ, 0x1, !P0 ;  /* 0x00000001ff027807 */ /* 0x000fe40004000000 */
[----:B0-----:R-:W-:Y:S01]  /*eb30*/  @P2 LEA R3, R4, R3, 0x18 ;  /* 0x0000000304032211 */ /* 0x001fe200078ec0ff */
[----:B------:R-:W-:-:S03]  /*eb40*/  IMAD.MOV.U32 R4, RZ, RZ, -0x1 ;  /* 0xffffffffff047424 */ /* 0x000fc600078e00ff */
[----:B------:R0:W-:Y:S01]  /*eb50*/  @P2 SYNCS.ARRIVE.TRANS64.A1T0 RZ, [R3+URZ+0x58], RZ ;  /* 0x000058ff03ff29a7 */ /* 0x0001e2000810003f */
[----:B-----5:R-:W-:-:S04]  /*eb60*/  IADD3 R35, P2, R35, UR38, RZ ;  /* 0x0000002623237c10 */ /* 0x020fc8000ff5e0ff */
[----:B----4-:R-:W-:Y:S01]  /*eb70*/  IADD3.X R34, R34, UR45, RZ, P2, !PT ;  /* 0x0000002d22227c10 */ /* 0x010fe200097fe4ff */
[----:B------:R1:W-:Y:S01]  /*eb80*/  STL [R1+0x50], R35 ;  /* 0x0000502301007387 */ /* 0x0003e20000100800 */
[----:B------:R-:W-:Y:S02]  /*eb90*/  ISETP.GE.U32.AND P2, PT, R35, UR4, PT ;  /* 0x0000000423007c0c */ /* 0x000fe4000bf46070 */
[----:B0-----:R-:W-:Y:S01]  /*eba0*/  SEL R3, RZ, 0x1, !P1 ;  /* 0x00000001ff037807 */ /* 0x001fe20004800000 */
[----:B------:R1:W-:Y:S01]  /*ebb0*/  STL [R1+0x4c], R34 ;  /* 0x00004c2201007387 */ /* 0x0003e20000100800 */
[----:B------:R-:W-:Y:S02]  /*ebc0*/  ISETP.GE.U32.AND.EX P0, PT, R34, UR5, PT, P2 ;  /* 0x0000000522007c0c */ /* 0x000fe4000bf06120 */
[----:B---3--:R-:W-:Y:S02]  /*ebd0*/  LOP3.LUT R33, R3, R33, R2, 0x96, !PT ;  /* 0x0000002103217212 */ /* 0x008fe400078e9602 */
[----:B------:R-:W-:-:S02]  /*ebe0*/  LOP3.LUT R3, R0, 0x3, RZ, 0xc0, !PT ;  /* 0x0000000300037812 */ /* 0x000fc400078ec0ff */
[----:B------:R-:W-:Y:S01]  /*ebf0*/  PRMT R0, RZ, 0x7610, R0 ;  /* 0x00007610ff007816 */ /* 0x000fe20000000000 */
[----:B------:R1:W-:Y:S01]  /*ec00*/  STL [R1+0x5c], R33 ;  /* 0x00005c2101007387 */ /* 0x0003e20000100800 */
[----:B------:R-:W-:-:S03]  /*ec10*/  PRMT R2, RZ, 0x7610, R2 ;  /* 0x00007610ff027816 */ /* 0x000fc60000000002 */
[----:B------:R1:W-:Y:S04]  /*ec20*/  STL [R1+0x44], R4 ;  /* 0x0000440401007387 */ /* 0x0003e80000100800 */
[----:B------:R1:W-:Y:S04]  /*ec30*/  STL.S16 [R1+0x60], R0 ;  /* 0x0000600001007387 */ /* 0x0003e80000100600 */
[----:B------:R1:W-:Y:S01]  /*ec40*/  STL [R1+0x58], R3 ;  /* 0x0000580301007387 */ /* 0x0003e20000100800 */
[----:B------:R-:W-:Y:S05]  /*ec50*/  @P0 BRA `(.L_x_312) ;  /* 0x0000000400580947 */ /* 0x000fea0003800000 */
[----:B------:R-:W-:Y:S01]  /*ec60*/  ULDC.64 UR4, c[0x0][0x628] ;  /* 0x00018a0000047ab9 */ /* 0x000fe20000000a00 */
[----:B------:R-:W0:Y:S01]  /*ec70*/  S2R R9, SR_CTAID.X ;  /* 0x0000000000097919 */ /* 0x000e220000002500 */
[----:B------:R-:W-:Y:S01]  /*ec80*/  ISETP.NE.U32.AND P0, PT, RZ, UR4, PT ;  /* 0x00000004ff007c0c */ /* 0x000fe2000bf05070 */
[----:B------:R-:W-:Y:S01]  /*ec90*/  ULDC UR7, c[0x0][0x630] ;  /* 0x00018c0000077ab9 */ /* 0x000fe20000000800 */
[----:B------:R-:W-:Y:S01]  /*eca0*/  IMAD.MOV.U32 R2, RZ, RZ, R35 ;  /* 0x000000ffff027224 */ /* 0x000fe200078e0023 */
[----:B-1----:R-:W1:Y:S01]  /*ecb0*/  S2R R0, SR_CTAID.Y ;  /* 0x0000000000007919 */ /* 0x002e620000002600 */
[----:B------:R-:W-:Y:S01]  /*ecc0*/  ISETP.NE.AND.EX P0, PT, RZ, UR5, PT, P0 ;  /* 0x00000005ff007c0c */ /* 0x000fe2000bf05300 */
[----:B------:R-:W-:-:S12]  /*ecd0*/  IMAD.MOV.U32 R3, RZ, RZ, R34 ;  /* 0x000000ffff037224 */ /* 0x000fd800078e0022 */
[----:B------:R-:W-:Y:S05]  /*ece0*/  @!P0 BRA `(.L_x_313) ;  /* 0x0000000000288947 */ /* 0x000fea0003800000 */
[----:B------:R-:W-:Y:S02]  /*ecf0*/  ULDC UR6, c[0x0][0x634] ;  /* 0x00018d0000067ab9 */ /* 0x000fe40000000800 */
[----:B------:R-:W-:-:S05]  /*ed00*/  IADD3 R7, P0, R35, UR6, RZ ;  /* 0x0000000623077c10 */ /* 0x000fca000ff1e0ff */
[----:B------:R-:W-:-:S04]  /*ed10*/  IMAD.X R11, RZ, RZ, R34, P0 ;  /* 0x000000ffff0b7224 */ /* 0x000fc800000e0622 */
[----:B------:R-:W-:-:S04]  /*ed20*/  IMAD.WIDE.U32 R4, R11, UR4, RZ ;  /* 0x000000040b047c25 */ /* 0x000fc8000f8e00ff */
[----:B------:R-:W-:-:S04]  /*ed30*/  IMAD.WIDE.U32 R4, P0, R7, UR5, R4 ;  /* 0x0000000507047c25 */ /* 0x000fc8000f800004 */
[----:B------:R-:W-:-:S04]  /*ed40*/  IMAD.WIDE.U32 R6, R7, UR4, RZ ;  /* 0x0000000407067c25 */ /* 0x000fc8000f8e00ff */
[----:B------:R-:W-:Y:S01]  /*ed50*/  IMAD.X R3, RZ, RZ, RZ, P0 ;  /* 0x000000ffff037224 */ /* 0x000fe200000e06ff */
[----:B------:R-:W-:Y:S01]  /*ed60*/  IADD3 RZ, P0, R7, R4, RZ ;  /* 0x0000000407ff7210 */ /* 0x000fe20007f1e0ff */
[----:B------:R-:W-:-:S04]  /*ed70*/  IMAD.MOV.U32 R2, RZ, RZ, R5 ;  /* 0x000000ffff027224 */ /* 0x000fc800078e0005 */
[----:B------:R-:W-:-:S08]  /*ed80*/  IMAD.WIDE.U32.X R2, R11, UR5, R2, P0 ;  /* 0x000000050b027c25 */ /* 0x000fd000080e0402 */
.L_x_313:
[--C-:B------:R-:W-:Y:S01]  /*ed90*/  SHF.R.U64 R8, R2, UR7, R3.reuse ;  /* 0x0000000702087c19 */ /* 0x100fe20008001203 */
[----:B------:R-:W-:Y:S01]  /*eda0*/  ULDC.64 UR4, c[0x0][0x620] ;  /* 0x0001880000047ab9 */ /* 0x000fe20000000a00 */
[----:B------:R-:W-:Y:S01]  /*edb0*/  SHF.R.U32.HI R2, RZ, UR7, R3 ;  /* 0x00000007ff027c19 */ /* 0x000fe20008011603 */
[----:B------:R-:W-:Y:S01]  /*edc0*/  IMAD.MOV.U32 R3, RZ, RZ, R34 ;  /* 0x000000ffff037224 */ /* 0x000fe200078e0022 */
[----:B------:R-:W-:Y:S01]  /*edd0*/  IADD3 R5, P0, RZ, -R8, RZ ;  /* 0x80000008ff057210 */ /* 0x000fe20007f1e0ff */
[----:B------:R-:W-:Y:S01]  /*ede0*/  ULDC.64 UR8, c[0x0][0x640] ;  /* 0x0001900000087ab9 */ /* 0x000fe20000000a00 */
[----:B0-----:R-:W-:Y:S01]  /*edf0*/  I2FP.F32.U32 R6, R9 ;  /* 0x0000000900067245 */ /* 0x001fe20000201000 */
[----:B------:R-:W0:Y:S01]  /*ee00*/  LDC R13, c[0x0][0x148] ;  /* 0x00005200ff0d7b82 */ /* 0x000e220000000800 */
[----:B------:R-:W-:Y:S01]  /*ee10*/  ULDC UR6, c[0x0][0x608] ;  /* 0x0001820000067ab9 */ /* 0x000fe20000000800 */
[----:B------:R-:W-:Y:S01]  /*ee20*/  IMAD.X R2, RZ, RZ, ~R2, P0 ;  /* 0x000000ffff027224 */ /* 0x000fe200000e0e02 */
[----:B------:R-:W-:-:S03]  /*ee30*/  ISETP.NE.U32.AND P0, PT, RZ, UR8, PT ;  /* 0x00000008ff007c0c */ /* 0x000fc6000bf05070 */
[----:B------:R-:W-:Y:S01]  /*ee40*/  IMAD R4, R2, UR4, RZ ;  /* 0x0000000402047c24 */ /* 0x000fe2000f8e02ff */
[----:B------:R-:W-:Y:S01]  /*ee50*/  ISETP.NE.AND.EX P0, PT, RZ, UR9, PT, P0 ;  /* 0x00000009ff007c0c */ /* 0x000fe2000bf05300 */
[----:B------:R-:W-:-:S04]  /*ee60*/  IMAD.MOV.U32 R2, RZ, RZ, R35 ;  /* 0x000000ffff027224 */ /* 0x000fc800078e0023 */
[----:B------:R-:W-:Y:S01]  /*ee70*/  IMAD.WIDE.U32 R2, R5, UR4, R2 ;  /* 0x0000000405027c25 */ /* 0x000fe2000f8e0002 */
[----:B------:R-:W-:-:S03]  /*ee80*/  ULDC UR4, c[0x0][0x150] ;  /* 0x0000540000047ab9 */ /* 0x000fc60000000800 */
[----:B------:R-:W-:Y:S01]  /*ee90*/  FMUL R6, R6, UR4 ;  /* 0x0000000406067c20 */ /* 0x000fe20008400000 */
[----:B------:R-:W-:Y:S01]  /*eea0*/  IMAD R5, R5, UR5, R4 ;  /* 0x0000000505057c24 */ /* 0x000fe2000f8e0204 */
[----:B------:R-:W-:Y:S01]  /*eeb0*/  ULDC UR4, c[0x0][0x618] ;  /* 0x0001860000047ab9 */ /* 0x000fe20000000800 */
[----:B------:R-:W2:Y:S01]  /*eec0*/  LDC R4, c[0x0][0x144] ;  /* 0x00005100ff047b82 */ /* 0x000ea20000000800 */
[----:B------:R-:W-:Y:S01]  /*eed0*/  ULDC UR5, c[0x0][0x154] ;  /* 0x0000550000057ab9 */ /* 0x000fe20000000800 */
[----:B------:R-:W-:Y:S01]  /*eee0*/  IMAD.IADD R3, R3, 0x1, R5 ;  /* 0x0000000103037824 */ /* 0x000fe200078e0205 */
[----:B------:R-:W3:Y:S04]  /*eef0*/  F2I.U32.TRUNC.NTZ R6, R6 ;  /* 0x0000000600067305 */ /* 0x000ee8000020f000 */
[----:B------:R-:W-:-:S02]  /*ef00*/  SHF.R.U64 R10, R2, UR4, R3 ;  /* 0x00000004020a7c19 */ /* 0x000fc40008001203 */
[----:B-1----:R-:W-:Y:S02]  /*ef10*/  I2FP.F32.U32 R2, R0 ;  /* 0x0000000000027245 */ /* 0x002fe40000201000 */
[----:B------:R-:W-:Y:S01]  /*ef20*/  SHF.R.U32.HI R3, RZ, UR4, R3 ;  /* 0x00000004ff037c19 */ /* 0x000fe20008011603 */
[----:B------:R-:W-:Y:S02]  /*ef30*/  ULDC UR4, c[0x0][0x658] ;  /* 0x0001960000047ab9 */ /* 0x000fe40000000800 */
[----:B------:R-:W-:Y:S01]  /*ef40*/  FMUL R5, R2, UR5 ;  /* 0x0000000502057c20 */ /* 0x000fe20008400000 */
[--C-:B------:R-:W-:Y:S02]  /*ef50*/  SHF.R.U64 R12, R10, UR6, R3.reuse ;  /* 0x000000060a0c7c19 */ /* 0x100fe40008001203 */
[----:B------:R-:W-:Y:S01]  /*ef60*/  SHF.R.U32.HI R3, RZ, UR6, R3 ;  /* 0x00000006ff037c19 */ /* 0x000fe20008011603 */
[----:B------:R1:W4:Y:S01]  /*ef70*/  F2I.U32.TRUNC.NTZ R14, R5 ;  /* 0x00000005000e7305 */ /* 0x000322000020f000 */
[----:B---3--:R-:W-:-:S02]  /*ef80*/  IMAD.MOV R6, RZ, RZ, -R6 ;  /* 0x000000ffff067224 */ /* 0x008fc400078e0a06 */
[--C-:B------:R-:W-:Y:S02]  /*ef90*/  SHF.R.U64 R11, R12, UR4, R3.reuse ;  /* 0x000000040c0b7c19 */ /* 0x100fe40008001203 */
[----:B------:R-:W-:Y:S01]  /*efa0*/  SHF.R.U32.HI R3, RZ, UR4, R3 ;  /* 0x00000004ff037c19 */ /* 0x000fe20008011603 */
[----:B--2---:R-:W-:Y:S02]  /*efb0*/  IMAD R9, R4, R6, R9 ;  /* 0x0000000604097224 */ /* 0x004fe400078e0209 */
[----:B------:R-:W-:Y:S01]  /*efc0*/  IMAD.MOV.U32 R2, RZ, RZ, R11 ;  /* 0x000000ffff027224 */ /* 0x000fe200078e000b */
[----:B01--4-:R-:W-:Y:S06]  /*efd0*/  @!P0 BRA `(.L_x_314) ;  /* 0x0000000000288947 */ /* 0x013fec0003800000 */
        /* <DEDUP_REMOVED lines=10> */
.L_x_314:
[----:B------:R-:W0:Y:S01]  /*f080*/  LDC R4, c[0x0][0x65c] ;  /* 0x00019700ff047b82 */ /* 0x000e220000000800 */
[----:B------:R-:W-:Y:S01]  /*f090*/  ULDC UR4, c[0x0][0x648] ;  /* 0x0001920000047ab9 */ /* 0x000fe20000000800 */
[----:B------:R2:W-:Y:S01]  /*f0a0*/  STL [R1+0x44], R8 ;  /* 0x0000440801007387 */ /* 0x0005e20000100800 */
[----:B------:R-:W-:Y:S01]  /*f0b0*/  IMAD.MOV R14, RZ, RZ, -R14 ;  /* 0x000000ffff0e7224 */ /* 0x000fe200078e0a0e */
[----:B------:R-:W-:Y:S01]  /*f0c0*/  SHF.R.U64 R3, R2, UR4, R3 ;  /* 0x0000000402037c19 */ /* 0x000fe20008001203 */
[----:B------:R-:W-:Y:S01]  /*f0d0*/  ULDC UR4, c[0x0][0x638] ;  /* 0x00018e0000047ab9 */ /* 0x000fe20000000800 */
[----:B------:R-:W-:Y:S01]  /*f0e0*/  LOP3.LUT R12, R12, UR43, RZ, 0xc0, !PT ;  /* 0x0000002b0c0c7c12 */ /* 0x000fe2000f8ec0ff */
[----:B------:R-:W-:Y:S01]  /*f0f0*/  ULDC UR5, c[0x0][0x610] ;  /* 0x0001840000057ab9 */ /* 0x000fe20000000800 */
[----:B------:R-:W-:Y:S01]  /*f100*/  LOP3.LUT R10, R10, UR41, RZ, 0xc0, !PT ;  /* 0x000000290a0a7c12 */ /* 0x000fe2000f8ec0ff */
[----:B------:R-:W-:Y:S02]  /*f110*/  IMAD.MOV.U32 R2, RZ, RZ, 0x1 ;  /* 0x00000001ff027424 */ /* 0x000fe400078e00ff */
[----:B------:R-:W-:Y:S01]  /*f120*/  IMAD R12, R3, UR42, R12 ;  /* 0x0000002a030c7c24 */ /* 0x000fe2000f8e020c */
[----:B0-----:R-:W-:-:S13]  /*f130*/  ISETP.NE.AND P0, PT, R4, 0x1, PT ;  /* 0x000000010400780c */ /* 0x001fda0003f05270 */
[----:B------:R-:W-:Y:S02]  /*f140*/  @P0 IMAD R9, R13, R14, R0 ;  /* 0x0000000e0d090224 */ /* 0x000fe400078e0200 */
[----:B------:R-:W-:Y:S02]  /*f150*/  IMAD.MOV R0, RZ, RZ, -R3 ;  /* 0x000000ffff007224 */ /* 0x000fe400078e0a03 */
[----:B------:R-:W-:Y:S02]  /*f160*/  IMAD R9, R12, UR5, R9 ;  /* 0x000000050c097c24 */ /* 0x000fe4000f8e0209 */
[----:B------:R-:W-:Y:S01]  /*f170*/  IMAD R11, R0, UR4, R11 ;  /* 0x00000004000b7c24 */ /* 0x000fe2000f8e020b */
[----:B------:R-:W-:-:S03]  /*f180*/  ULDC UR4, c[0x0][0x600] ;  /* 0x0001800000047ab9 */ /* 0x000fc60000000800 */
[----:B------:R-:W-:-:S05]  /*f190*/  IMAD R0, R11, UR4, R10 ;  /* 0x000000040b007c24 */ /* 0x000fca000f8e020a */
[----:B------:R-:W-:Y:S02]  /*f1a0*/  SEL R16, R0, R9, !P0 ;  /* 0x0000000900107207 */ /* 0x000fe40004000000 */
[----:B--2---:R-:W-:-:S07]  /*f1b0*/  SEL R17, R9, R0, !P0 ;  /* 0x0000000009117207 */ /* 0x004fce0004000000 */
.L_x_312:
[----:B------:R-:W-:Y:S05]  /*f1c0*/  BSYNC B0 ;  /* 0x0000000000007941 */ /* 0x000fea0003800000 */
.L_x_311:
[----:B------:R-:W-:-:S13]  /*f1d0*/  LOP3.LUT P0, RZ, R2, 0xff, RZ, 0xc0, !PT ;  /* 0x000000ff02ff7812 */ /* 0x000fda000780c0ff */
[----:B------:R-:W-:Y:S05]  /*f1e0*/  @P0 BRA `(.L_x_315) ;  /* 0xffffffdc00280947 */ /* 0x000fea000383ffff */
[----:B------:R-:W-:Y:S05]  /*f1f0*/  BSYNC B7 ;  /* 0x0000000000077941 */ /* 0x000fea0003800000 */
.L_x_301:
[----:B------:R-:W-:-:S03]  /*f200*/  UMOV UR4, 0xffffffff ;  /* 0xffffffff00047882 */ /* 0x000fc60000000000 */
[----:B------:R-:W-:Y:S05]  /*f210*/  BRA.DIV UR4, `(.L_x_316) ;  /* 0x0000000a04d87947 */ /* 0x000fea000b800000 */
[----:B------:R-:W-:-:S13]  /*f220*/  ELECT P6, URZ, PT ;  /* 0x00000000003f782f */ /* 0x000fda00038c0000 */
.L_x_344:
[----:B------:R-:W-:Y:S04]  /*f230*/  BSSY B0, `(.L_x_317) ;  /* 0x000002e000007945 */ /* 0x000fe80003800000 */
[----:B------:R-:W-:Y:S05]  /*f240*/  @!P6 BRA `(.L_x_318) ;  /* 0x0000000000b0e947 */ /* 0x000fea0003800000 */
[----:B------:R-:W-:-:S04]  /*f250*/  ULOP3.LUT UR4, UR40, 0x2, URZ, 0xfc, !UPT ;  /* 0x0000000228047892 */ /* 0x000fc8000f8efc3f */
[----:B------:R-:W-:-:S06]  /*f260*/  UISETP.NE.AND UP0, UPT, UR4, 0x3, UPT ;  /* 0x000000030400788c */ /* 0x000fcc000bf05270 */
[----:B------:R-:W-:-:S13]  /*f270*/  PLOP3.LUT P0, PT, PT, PT, UP0, 0x80, 0x0 ;  /* 0x000000000000781c */ /* 0x000fda0003f0f008 */
[----:B------:R-:W-:Y:S05]  /*f280*/  @!P0 BRA `(.L_x_319) ;  /* 0x0000000000048947 */ /* 0x000fea0003800000 */
[----:B------:R-:W-:Y:S01]  /*f290*/  BPT.TRAP 0x1 ;  /* 0x000000040000795c */ /* 0x000fe20000300000 */
.L_x_319:
[----:B------:R-:W2:Y:S04]  /*f2a0*/  LDL.LU R2, [R1+0x58] ;  /* 0x0000580001027983 */ /* 0x000ea80000300800 */
[----:B------:R-:W3:Y:S01]  /*f2b0*/  LDL.LU R5, [R1+0x5c] ;  /* 0x00005c0001057983 */ /* 0x000ee20000300800 */
[----:B01----:R-:W-:Y:S01]  /*f2c0*/  MOV R0, 0x400 ;  /* 0x0000040000007802 */ /* 0x003fe20000000f00 */
[----:B------:R-:W0:Y:S03]  /*f2d0*/  S2R R3, SR_CgaCtaId ;  /* 0x0000000000037919 */ /* 0x000e260000008800 */
[----:B0-----:R-:W-:-:S05]  /*f2e0*/  LEA R0, R3, R0, 0x18 ;  /* 0x0000000003007211 */ /* 0x001fca00078ec0ff */
[----:B------:R-:W-:-:S04]  /*f2f0*/  VIADD R0, R0, 0x20 ;  /* 0x0000002000007836 */ /* 0x000fc80000000000 */
[C---:B--2---:R-:W-:Y:S02]  /*f300*/  IMAD R7, R2.reuse, 0x8, R0 ;  /* 0x0000000802077824 */ /* 0x044fe400078e0200 */
[----:B------:R-:W-:Y:S01]  /*f310*/  VIADD R2, R2, 0x1 ;  /* 0x0000000102027836 */ /* 0x000fe20000000000 */
[----:B---3--:R-:W-:-:S04]  /*f320*/  SHF.L.U32 R4, R5, 0x1f, RZ ;  /* 0x0000001f05047819 */ /* 0x008fc800000006ff */
[C---:B------:R-:W-:Y:S01]  /*f330*/  ISETP.NE.AND P1, PT, R2.reuse, 0x4, PT ;  /* 0x000000040200780c */ /* 0x040fe20003f25270 */
[----:B------:R-:W0:Y:S03]  /*f340*/  SYNCS.PHASECHK.TRANS64.TRYWAIT P0, [R7+URZ], R4 ;  /* 0x00000004070075a7 */ /* 0x000e26000800017f */
[----:B------:R-:W-:Y:S02]  /*f350*/  SEL R3, RZ, 0x1, P1 ;  /* 0x00000001ff037807 */ /* 0x000fe40000800000 */
[----:B------:R-:W-:Y:S02]  /*f360*/  SEL R9, R2, RZ, P1 ;  /* 0x000000ff02097207 */ /* 0x000fe40000800000 */
[----:B------:R-:W-:-:S03]  /*f370*/  LOP3.LUT R6, R5, R3, RZ, 0x3c, !PT ;  /* 0x0000000305067212 */ /* 0x000fc600078e3cff */
[----:B------:R-:W-:Y:S01]  /*f380*/  IMAD R8, R9, 0x8, R0 ;  /* 0x0000000809087824 */ /* 0x000fe200078e0200 */
[----:B------:R-:W-:Y:S01]  /*f390*/  SHF.L.U32 R5, R6, 0x1f, RZ ;  /* 0x0000001f06057819 */ /* 0x000fe200000006ff */
[----:B0-----:R-:W-:Y:S06]  /*f3a0*/  @!P0 BRA `(.L_x_320) ;  /* 0x0000000800948947 */ /* 0x001fec0003800000 */
.L_x_345:
[----:B------:R-:W1:Y:S01]  /*f3b0*/  SYNCS.PHASECHK.TRANS64.TRYWAIT P0, [R8+URZ], R5 ;  /* 0x00000005080075a7 */ /* 0x000e62000800017f */
[----:B------:R-:W-:-:S05]  /*f3c0*/  VIADD R2, R9, 0x1 ;  /* 0x0000000109027836 */ /* 0x000fca0000000000 */
[----:B------:R-:W-:-:S04]  /*f3d0*/  ISETP.NE.AND P1, PT, R2, 0x4, PT ;  /* 0x000000040200780c */ /* 0x000fc80003f25270 */
[----:B------:R-:W-:Y:S02]  /*f3e0*/  SEL R3, RZ, 0x1, P1 ;  /* 0x00000001ff037807 */ /* 0x000fe40000800000 */
[----:B0-----:R-:W-:Y:S02]  /*f3f0*/  SEL R7, R2, RZ, P1 ;  /* 0x000000ff02077207 */ /* 0x001fe40000800000 */
[----:B------:R-:W-:-:S03]  /*f400*/  LOP3.LUT R9, R6, R3, RZ, 0x3c, !PT ;  /* 0x0000000306097212 */ /* 0x000fc600078e3cff */
[----:B------:R-:W-:Y:S01]  /*f410*/  IMAD R11, R7, 0x8, R0 ;  /* 0x00000008070b7824 */ /* 0x000fe200078e0200 */
[----:B------:R-:W-:Y:S01]  /*f420*/  SHF.L.U32 R6, R9, 0x1f, RZ ;  /* 0x0000001f09067819 */ /* 0x000fe200000006ff */
[----:B-1----:R-:W-:Y:S06]  /*f430*/  @!P0 BRA `(.L_x_321) ;  /* 0x0000000800848947 */ /* 0x002fec0003800000 */
.L_x_346:
[----:B------:R-:W1:Y:S01]  /*f440*/  SYNCS.PHASECHK.TRANS64.TRYWAIT P0, [R11+URZ], R6 ;  /* 0x000000060b0075a7 */ /* 0x000e62000800017f */
[----:B------:R-:W-:-:S05]  /*f450*/  VIADD R2, R7, 0x1 ;  /* 0x0000000107027836 */ /* 0x000fca0000000000 */
[----:B------:R-:W-:-:S04]  /*f460*/  ISETP.NE.AND P1, PT, R2, 0x4, PT ;  /* 0x000000040200780c */ /* 0x000fc80003f25270 */
[----:B------:R-:W-:Y:S02]  /*f470*/  SEL R4, RZ, 0x1, P1 ;  /* 0x00000001ff047807 */ /* 0x000fe40000800000 */
[----:B------:R-:W-:Y:S02]  /*f480*/  SEL R3, R2, RZ, P1 ;  /* 0x000000ff02037207 */ /* 0x000fe40000800000 */
[----:B------:R-:W-:Y:S01]  /*f490*/  LOP3.LUT R4, R9, R4, RZ, 0x3c, !PT ;  /* 0x0000000409047212 */ /* 0x000fe200078e3cff */
[----:B-1----:R-:W-:Y:S06]  /*f4a0*/  @!P0 BRA `(.L_x_322) ;  /* 0x00000008007c8947 */ /* 0x002fec0003800000 */
.L_x_347:
[----:B------:R-:W-:Y:S01]  /*f4b0*/  IMAD R3, R3, 0x8, R0 ;  /* 0x0000000803037824 */ /* 0x000fe200078e0200 */
[----:B------:R-:W-:-:S07]  /*f4c0*/  SHF.L.U32 R0, R4, 0x1f, RZ ;  /* 0x0000001f04007819 */ /* 0x000fce00000006ff */
.L_x_323:
[----:B--2---:R2:W3:Y:S02]  /*f4d0*/  SYNCS.PHASECHK.TRANS64.TRYWAIT P0, [R3+URZ], R0 ;  /* 0x00000000030075a7 */ /* 0x0044e4000800017f */
[----:B---3--:R-:W-:Y:S05]  /*f4e0*/  @!P0 NANOSLEEP.SYNCS 0x989680 ;  /* 0x009896800000895d */ /* 0x008fea0003900000 */
[----:B------:R-:W3:Y:S02]  /*f4f0*/  @!P0 SYNCS.PHASECHK.TRANS64 P0, [R3+URZ], R0 ;  /* 0x00000000030085a7 */ /* 0x000ee4000800007f */
[----:B---3--:R-:W-:Y:S05]  /*f500*/  @!P0 BRA `(.L_x_323) ;  /* 0xfffffffc00f08947 */ /* 0x008fea000383ffff */
.L_x_318:
[----:B------:R-:W-:Y:S05]  /*f510*/  BSYNC B0 ;  /* 0x0000000000007941 */ /* 0x000fea0003800000 */
.L_x_317:
[----:B------:R-:W-:Y:S05]  /*f520*/  EXIT ;  /* 0x000000000000794d */ /* 0x000fea0003800000 */
.L_x_16:
[----:B------:R-:W-:Y:S02]  /*f530*/  IMAD.MOV.U32 R12, RZ, RZ, RZ ;  /* 0x000000ffff0c7224 */ /* 0x000fe400078e00ff */
[----:B------:R-:W-:Y:S02]  /*f540*/  IMAD.MOV.U32 R11, RZ, RZ, 0x1f ;  /* 0x0000001fff0b7424 */ /* 0x000fe400078e00ff */
[----:B------:R-:W-:-:S07]  /*f550*/  IMAD.MOV.U32 R15, RZ, RZ, -0x1 ;  /* 0xffffffffff0f7424 */ /* 0x000fce00078e00ff */
[----:B-1---5:R-:W-:Y:S05]  /*f560*/  WARPSYNC.COLLECTIVE R15, `(.L_x_324) ;  /* 0x000000000f087348 */ /* 0x022fea0003c00000 */
[----:B------:R0:W2:Y:S02]  /*f570*/  SHFL.IDX P6, R14, R13, R12, R11 ;  /* 0x0000000c0d0e7389 */ /* 0x0000a400000c000b */
[----:B012--5:R-:W-:Y:S01]  /*f580*/  ENDCOLLECTIVE ;  /* 0x000000000000791b */ /* 0x027fe20003800000 */
.L_x_324:
[----:B------:R-:W-:Y:S05]  /*f590*/  BRA `(.L_x_325) ;  /* 0xffffff1c00887947 */ /* 0x000fea000383ffff */
.L_x_20:
[----:B--2---:R2:W3:Y:S02]  /*f5a0*/  SYNCS.PHASECHK.TRANS64.TRYWAIT P1, [R3+URZ], R0 ;  /* 0x00000000030075a7 */ /* 0x0044e4000802017f */
[----:B---3--:R-:W-:Y:S05]  /*f5b0*/  @!P1 NANOSLEEP.SYNCS 0x989680 ;  /* 0x009896800000995d */ /* 0x008fea0003900000 */
[----:B------:R-:W3:Y:S02]  /*f5c0*/  @!P1 SYNCS.PHASECHK.TRANS64 P1, [R3+URZ], R0 ;  /* 0x00000000030095a7 */ /* 0x000ee4000802007f */
[----:B---3--:R-:W-:Y:S05]  /*f5d0*/  @!P1 BRA `(.L_x_20) ;  /* 0xfffffffc00f09947 */ /* 0x008fea000383ffff */
[----:B------:R-:W-:Y:S05]  /*f5e0*/  BRA `(.L_x_19) ;  /* 0xffffff1c00a47947 */ /* 0x000fea000383ffff */
.L_x_22:
[C---:B------:R-:W-:Y:S01]  /*f5f0*/  IMAD.IADD R21, R7.reuse, 0x1, R174 ;  /* 0x0000000107157824 */ /* 0x040fe200078e02ae */
[----:B------:R-:W-:Y:S01]  /*f600*/  BSSY B0, `(.L_x_326) ;  /* 0x000000c000007945 */ /* 0x000fe20003800000 */
[----:B------:R-:W-:Y:S02]  /*f610*/  IMAD.IADD R23, R7, 0x1, R20 ;  /* 0x0000000107177824 */ /* 0x000fe400078e0214 */
[--C-:B------:R-:W-:Y:S02]  /*f620*/  IMAD R7, R21, 0x4, R28.reuse ;  /* 0x0000000415077824 */ /* 0x100fe400078e021c */
[----:B------:R-:W-:Y:S02]  /*f630*/  IMAD R9, R23, 0x4, R28 ;  /* 0x0000000417097824 */ /* 0x000fe400078e021c */
[----:B------:R-:W-:Y:S02]  /*f640*/  IMAD.IADD R8, R170, 0x1, R7 ;  /* 0x00000001aa087824 */ /* 0x000fe400078e0207 */
[----:B------:R-:W-:-:S02]  /*f650*/  IMAD R21, R21, 0x4, R30 ;  /* 0x0000000415157824 */ /* 0x000fc400078e021e */
[----:B------:R-:W-:Y:S02]  /*f660*/  IMAD R23, R23, 0x4, R30 ;  /* 0x0000000417177824 */ /* 0x000fe400078e021e */
[----:B------:R-:W-:Y:S02]  /*f670*/  IMAD.IADD R7, R170, 0x1, R9 ;  /* 0x00000001aa077824 */ /* 0x000fe400078e0209 */
[----:B------:R-:W-:-:S07]  /*f680*/  IMAD.MOV.U32 R15, RZ, RZ, -0x1 ;  /* 0xffffffffff0f7424 */ /* 0x000fce00078e00ff */
[----:B0-2-45:R-:W-:Y:S05]  /*f690*/  WARPSYNC.COLLECTIVE R15, `(.L_x_327) ;  /* 0x000000000f087348 */ /* 0x035fea0003c00000 */
[----:B------:R-:W-:Y:S01]  /*f6a0*/  NOP ;  /* 0x0000000000007918 */ /* 0x000fe20000000000 */
[----:B0-2-45:R-:W-:Y:S01]  /*f6b0*/  ENDCOLLECTIVE ;  /* 0x000000000000791b */ /* 0x035fe20003800000 */
.L_x_327:
[----:B------:R-:W-:Y:S05]  /*f6c0*/  BSYNC B0 ;  /* 0x0000000000007941 */ /* 0x000fea0003800000 */
.L_x_326:
[----:B------:R0:W-:Y:S01]  /*f6d0*/  STS [R21+0x20200], R0 ;  /* 0x0202000015007388 */ /* 0x0001e20000000800 */
[----:B------:R-:W-:-:S03]  /*f6e0*/  IMAD.MOV.U32 R15, RZ, RZ, -0x1 ;  /* 0xffffffffff0f7424 */ /* 0x000fc600078e00ff */
[----:B------:R0:W-:Y:S04]  /*f6f0*/  STS [R8], R3 ;  /* 0x0000000308007388 */ /* 0x0001e80000000800 */
[----:B------:R0:W-:Y:S04]  /*f700*/  STS [R23+0x20200], R4 ;  /* 0x0202000417007388 */ /* 0x0001e80000000800 */
[----:B------:R0:W-:Y:S04]  /*f710*/  STS [R7], R6 ;  /* 0x0000000607007388 */ /* 0x0001e80000000800 */
[----:B------:R0:W1:Y:S04]  /*f720*/  LDS R9, [R13+0x21200] ;  /* 0x021200000d097984 */ /* 0x0000680000000800 */
[----:B------:R0:W2:Y:S04]  /*f730*/  LDS R11, [R2+0x1000] ;  /* 0x00100000020b7984 */ /* 0x0000a80000000800 */
[----:B------:R0:W3:Y:S04]  /*f740*/  LDS R10, [R14+0x21200] ;  /* 0x021200000e0a7984 */ /* 0x0000e80000000800 */
[----:B------:R0:W4:Y:S02]  /*f750*/  LDS R12, [R5+0x1000] ;  /* 0x00100000050c7984 */ /* 0x0001240000000800 */
[----:B01234-:R-:W-:Y:S05]  /*f760*/  WARPSYNC.COLLECTIVE R15, `(.L_x_328) ;  /* 0x000000000f087348 */ /* 0x01ffea0003c00000 */
[----:B------:R-:W-:Y:S01]  /*f770*/  NOP ;  /* 0x0000000000007918 */ /* 0x000fe20000000000 */
[----:B01234-:R-:W-:Y:S01]  /*f780*/  ENDCOLLECTIVE ;  /* 0x000000000000791b */ /* 0x01ffe20003800000 */
.L_x_328:
[----:B------:R0:W-:Y:S04]  /*f790*/  STS [R21+0x21200], R9 ;  /* 0x0212000915007388 */ /* 0x0001e80000000800 */
[----:B------:R0:W-:Y:S04]  /*f7a0*/  STS [R8+0x1000], R11 ;  /* 0x0010000b08007388 */ /* 0x0001e80000000800 */
[----:B------:R0:W-:Y:S04]  /*f7b0*/  STS [R23+0x21200], R10 ;  /* 0x0212000a17007388 */ /* 0x0001e80000000800 */
[----:B------:R0:W-:Y:S04]  /*f7c0*/  STS [R7+0x1000], R12 ;  /* 0x0010000c07007388 */ /* 0x0001e80000000800 */
[----:B------:R0:W1:Y:S04]  /*f7d0*/  LDS R0, [R13+0x22200] ;  /* 0x022200000d007984 */ /* 0x0000680000000800 */
[----:B------:R0:W2:Y:S04]  /*f7e0*/  LDS R3, [R2+0x2000] ;  /* 0x0020000002037984 */ /* 0x0000a80000000800 */
[----:B------:R0:W3:Y:S04]  /*f7f0*/  LDS R4, [R14+0x22200] ;  /* 0x022200000e047984 */ /* 0x0000e80000000800 */
[----:B------:R0:W4:Y:S02]  /*f800*/  LDS R6, [R5+0x2000] ;  /* 0x0020000005067984 */ /* 0x0001240000000800 */
[----:B01234-:R-:W-:Y:S05]  /*f810*/  WARPSYNC.COLLECTIVE R15, `(.L_x_329) ;  /* 0x000000000f087348 */ /* 0x01ffea0003c00000 */
[----:B------:R-:W-:Y:S01]  /*f820*/  NOP ;  /* 0x0000000000007918 */ /* 0x000fe20000000000 */
[----:B01234-:R-:W-:Y:S01]  /*f830*/  ENDCOLLECTIVE ;  /* 0x000000000000791b */ /* 0x01ffe20003800000 */
.L_x_329:
        /* <DEDUP_REMOVED lines=11> */
.L_x_330:
[----:B------:R-:W-:Y:S05]  /*f8f0*/  BRA `(.L_x_331) ;  /* 0xffffff2000f47947 */ /* 0x000fea000383ffff */
.L_x_26:
[----:B0-----:R0:W1:Y:S02]  /*f900*/  SYNCS.PHASECHK.TRANS64.TRYWAIT P1, [R0+URZ], R181 ;  /* 0x000000b5000075a7 */ /* 0x001064000802017f */
[----:B-1----:R-:W-:Y:S05]  /*f910*/  @!P1 NANOSLEEP.SYNCS 0x989680 ;  /* 0x009896800000995d */ /* 0x002fea0003900000 */
[----:B------:R-:W1:Y:S02]  /*f920*/  @!P1 SYNCS.PHASECHK.TRANS64 P1, [R0+URZ], R181 ;  /* 0x000000b5000095a7 */ /* 0x000e64000802007f */
[----:B-1----:R-:W-:Y:S05]  /*f930*/  @!P1 BRA `(.L_x_26) ;  /* 0xfffffffc00f09947 */ /* 0x002fea000383ffff */
[----:B------:R-:W-:Y:S05]  /*f940*/  BRA `(.L_x_25) ;  /* 0xffffff2800387947 */ /* 0x000fea000383ffff */
.L_x_34:
[----:B------:R0:W0:Y:S02]  /*f950*/  SYNCS.PHASECHK.TRANS64.TRYWAIT P1, [R2+URZ], R5 ;  /* 0x00000005020075a7 */ /* 0x000024000802017f */
[----:B0-----:R-:W-:Y:S05]  /*f960*/  @!P1 NANOSLEEP.SYNCS 0x989680 ;  /* 0x009896800000995d */ /* 0x001fea0003900000 */
[----:B------:R-:W0:Y:S02]  /*f970*/  @!P1 SYNCS.PHASECHK.TRANS64 P1, [R2+URZ], R5 ;  /* 0x00000005020095a7 */ /* 0x000e24000802007f */
[----:B0-----:R-:W-:Y:S05]  /*f980*/  @!P1 BRA `(.L_x_34) ;  /* 0xfffffffc00f09947 */ /* 0x001fea000383ffff */
[----:B------:R-:W-:Y:S05]  /*f990*/  BRA `(.L_x_33) ;  /* 0xffffff3400207947 */ /* 0x000fea000383ffff */
.L_x_35:
[--C-:B------:R-:W-:Y:S01]  /*f9a0*/  IMAD.IADD R13, R174, 0x1, R5.reuse ;  /* 0x00000001ae0d7824 */ /* 0x100fe200078e0205 */
[----:B------:R-:W-:Y:S01]  /*f9b0*/  BSSY B0, `(.L_x_332) ;  /* 0x000000c000007945 */ /* 0x000fe20003800000 */
[----:B------:R-:W-:Y:S02]  /*f9c0*/  IMAD.IADD R5, R20, 0x1, R5 ;  /* 0x0000000114057824 */ /* 0x000fe400078e0205 */
[C-C-:B------:R-:W-:Y:S01]  /*f9d0*/  IMAD R21, R13.reuse, 0x4, R6.reuse ;  /* 0x000000040d157824 */ /* 0x140fe200078e0206 */
[----:B------:R-:W-:Y:S01]  /*f9e0*/  LEA R13, R13, UR9, 0x2 ;  /* 0x000000090d0d7c11 */ /* 0x000fe2000f8e10ff */
[C---:B------:R-:W-:Y:S01]  /*f9f0*/  IMAD R23, R5.reuse, 0x4, R6 ;  /* 0x0000000405177824 */ /* 0x040fe200078e0206 */
[----:B------:R-:W-:Y:S01]  /*fa00*/  LEA R14, R5, UR9, 0x2 ;  /* 0x00000009050e7c11 */ /* 0x000fe2000f8e10ff */
[C---:B------:R-:W-:Y:S02]  /*fa10*/  IMAD.IADD R21, R170.reuse, 0x1, R21 ;  /* 0x00000001aa157824 */ /* 0x040fe400078e0215 */
[----:B------:R-:W-:-:S02]  /*fa20*/  IMAD.IADD R23, R170, 0x1, R23 ;  /* 0x00000001aa177824 */ /* 0x000fc400078e0217 */
[----:B------:R-:W-:-:S07]  /*fa30*/  IMAD.MOV.U32 R15, RZ, RZ, -0x1 ;  /* 0xffffffffff0f7424 */ /* 0x000fce00078e00ff */
[----:B0-2345:R-:W-:Y:S05]  /*fa40*/  WARPSYNC.COLLECTIVE R15, `(.L_x_333) ;  /* 0x000000000f087348 */ /* 0x03dfea0003c00000 */
[----:B------:R-:W-:Y:S01]  /*fa50*/  NOP ;  /* 0x0000000000007918 */ /* 0x000fe20000000000 */
[----:B0-2345:R-:W-:Y:S01]  /*fa60*/  ENDCOLLECTIVE ;  /* 0x000000000000791b */ /* 0x03dfe20003800000 */
.L_x_333:
[----:B------:R-:W-:Y:S05]  /*fa70*/  BSYNC B0 ;  /* 0x0000000000007941 */ /* 0x000fea0003800000 */
.L_x_332:
        /* <DEDUP_REMOVED lines=12> */
.L_x_334:
        /* <DEDUP_REMOVED lines=11> */
.L_x_335:
        /* <DEDUP_REMOVED lines=11> */
.L_x_336:
[----:B------:R-:W-:Y:S05]  /*fca0*/  BRA `(.L_x_337) ;  /* 0xffffff3400507947 */ /* 0x000fea000383ffff */
.L_x_302:
[----:B------:R-:W-:Y:S01]  /*fcb0*/  BSSY B0, `(.L_x_338) ;  /* 0x0000006000007945 */ /* 0x000fe20003800000 */
[----:B------:R-:W-:-:S07]  /*fcc0*/  IMAD.MOV.U32 R15, RZ, RZ, -0x1 ;  /* 0xffffffffff0f7424 */ /* 0x000fce00078e00ff */
[----:B-1----:R-:W-:Y:S05]  /*fcd0*/  WARPSYNC.COLLECTIVE R15, `(.L_x_339) ;  /* 0x000000000f0c7348 */ /* 0x002fea0003c00000 */
[----:B------:R-:W-:Y:S02]  /*fce0*/  ELECT P6, UR62, PT ;  /* 0x00000000003e782f */ /* 0x000fe400038c0000 */
[----:B------:R-:W-:Y:S01]  /*fcf0*/  MOV R14, UR62 ;  /* 0x0000003e000e7c02 */ /* 0x000fe20008000f00 */
[----:B-1----:R-:W-:Y:S10]  /*fd00*/  ENDCOLLECTIVE ;  /* 0x000000000000791b */ /* 0x002ff40003800000 */
.L_x_339:
[----:B------:R-:W-:Y:S05]  /*fd10*/  BSYNC B0 ;  /* 0x0000000000007941 */ /* 0x000fea0003800000 */
.L_x_338:
[----:B------:R-:W-:Y:S05]  /*fd20*/  BRA `(.L_x_340) ;  /* 0xffffffd000647947 */ /* 0x000fea000383ffff */
.L_x_307:
[----:B0-----:R0:W1:Y:S02]  /*fd30*/  SYNCS.PHASECHK.TRANS64.TRYWAIT P0, [R36+URZ+0x20], R37 ;  /* 0x00002025240075a7 */ /* 0x001064000800017f */
[----:B-1----:R-:W-:Y:S05]  /*fd40*/  @!P0 NANOSLEEP.SYNCS 0x989680 ;  /* 0x009896800000895d */ /* 0x002fea0003900000 */
[----:B------:R-:W1:Y:S02]  /*fd50*/  @!P0 SYNCS.PHASECHK.TRANS64 P0, [R36+URZ+0x20], R37 ;  /* 0x00002025240085a7 */ /* 0x000e64000800007f */
[----:B-1----:R-:W-:Y:S05]  /*fd60*/  @!P0 BRA `(.L_x_307) ;  /* 0xfffffffc00f08947 */ /* 0x002fea000383ffff */
[----:B------:R-:W-:Y:S05]  /*fd70*/  BRA `(.L_x_341) ;  /* 0xffffffd8003c7947 */ /* 0x000fea000383ffff */
.L_x_316:
[----:B------:R-:W-:Y:S01]  /*fd80*/  BSSY B0, `(.L_x_342) ;  /* 0x0000006000007945 */ /* 0x000fe20003800000 */
[----:B------:R-:W-:-:S07]  /*fd90*/  IMAD.MOV.U32 R15, RZ, RZ, -0x1 ;  /* 0xffffffffff0f7424 */ /* 0x000fce00078e00ff */
[----:B01----:R-:W-:Y:S05]  /*fda0*/  WARPSYNC.COLLECTIVE R15, `(.L_x_343) ;  /* 0x000000000f0c7348 */ /* 0x003fea0003c00000 */
[----:B------:R-:W-:Y:S02]  /*fdb0*/  ELECT P6, UR62, PT ;  /* 0x00000000003e782f */ /* 0x000fe400038c0000 */
[----:B------:R-:W-:Y:S01]  /*fdc0*/  MOV R14, UR62 ;  /* 0x0000003e000e7c02 */ /* 0x000fe20008000f00 */
[----:B01----:R-:W-:Y:S10]  /*fdd0*/  ENDCOLLECTIVE ;  /* 0x000000000000791b */ /* 0x003ff40003800000 */
.L_x_343:
[----:B------:R-:W-:Y:S05]  /*fde0*/  BSYNC B0 ;  /* 0x0000000000007941 */ /* 0x000fea0003800000 */
.L_x_342:
[----:B------:R-:W-:Y:S05]  /*fdf0*/  BRA `(.L_x_344) ;  /* 0xfffffff4000c7947 */ /* 0x000fea000383ffff */
.L_x_320:
[----:B0-----:R0:W1:Y:S02]  /*fe00*/  SYNCS.PHASECHK.TRANS64.TRYWAIT P0, [R7+URZ], R4 ;  /* 0x00000004070075a7 */ /* 0x001064000800017f */
[----:B-1----:R-:W-:Y:S05]  /*fe10*/  @!P0 NANOSLEEP.SYNCS 0x989680 ;  /* 0x009896800000895d */ /* 0x002fea0003900000 */
[----:B------:R-:W1:Y:S02]  /*fe20*/  @!P0 SYNCS.PHASECHK.TRANS64 P0, [R7+URZ], R4 ;  /* 0x00000004070085a7 */ /* 0x000e64000800007f */
[----:B-1----:R-:W-:Y:S05]  /*fe30*/  @!P0 BRA `(.L_x_320) ;  /* 0xfffffffc00f08947 */ /* 0x002fea000383ffff */
[----:B------:R-:W-:Y:S05]  /*fe40*/  BRA `(.L_x_345) ;  /* 0xfffffff400587947 */ /* 0x000fea000383ffff */
.L_x_321:
[----:B0-----:R0:W1:Y:S02]  /*fe50*/  SYNCS.PHASECHK.TRANS64.TRYWAIT P0, [R8+URZ], R5 ;  /* 0x00000005080075a7 */ /* 0x001064000800017f */
[----:B-1----:R-:W-:Y:S05]  /*fe60*/  @!P0 NANOSLEEP.SYNCS 0x989680 ;  /* 0x009896800000895d */ /* 0x002fea0003900000 */
[----:B------:R-:W1:Y:S02]  /*fe70*/  @!P0 SYNCS.PHASECHK.TRANS64 P0, [R8+URZ], R5 ;  /* 0x00000005080085a7 */ /* 0x000e64000800007f */
[----:B-1----:R-:W-:Y:S05]  /*fe80*/  @!P0 BRA `(.L_x_321) ;  /* 0xfffffffc00f08947 */ /* 0x002fea000383ffff */
[----:B------:R-:W-:Y:S05]  /*fe90*/  BRA `(.L_x_346) ;  /* 0xfffffff400687947 */ /* 0x000fea000383ffff */
.L_x_322:
[----:B-1----:R1:W2:Y:S02]  /*fea0*/  SYNCS.PHASECHK.TRANS64.TRYWAIT P0, [R11+URZ], R6 ;  /* 0x000000060b0075a7 */ /* 0x0022a4000800017f */
[----:B--2---:R-:W-:Y:S05]  /*feb0*/  @!P0 NANOSLEEP.SYNCS 0x989680 ;  /* 0x009896800000895d */ /* 0x004fea0003900000 */
[----:B------:R-:W2:Y:S02]  /*fec0*/  @!P0 SYNCS.PHASECHK.TRANS64 P0, [R11+URZ], R6 ;  /* 0x000000060b0085a7 */ /* 0x000ea4000800007f */
[----:B--2---:R-:W-:Y:S05]  /*fed0*/  @!P0 BRA `(.L_x_322) ;  /* 0xfffffffc00f08947 */ /* 0x004fea000383ffff */
[----:B------:R-:W-:Y:S05]  /*fee0*/  BRA `(.L_x_347) ;  /* 0xfffffff400707947 */ /* 0x000fea000383ffff */
.L_x_348:
[----:B------:R-:W-:-:S00]  /*fef0*/  BRA `(.L_x_348) ;  /* 0xfffffffc00fc7947 */ /* 0x000fc0000383ffff */
[----:B------:R-:W-:-:S00]  /*ff00*/  NOP ;  /* 0x0000000000007918 */ /* 0x000fc00000000000 */
[----:B------:R-:W-:-:S00]  /*ff10*/  NOP ;  /* 0x0000000000007918 */ /* 0x000fc00000000000 */
[----:B------:R-:W-:-:S00]  /*ff20*/  NOP ;  /* 0x0000000000007918 */ /* 0x000fc00000000000 */
[----:B------:R-:W-:-:S00]  /*ff30*/  NOP ;  /* 0x0000000000007918 */ /* 0x000fc00000000000 */
[----:B------:R-:W-:-:S00]  /*ff40*/  NOP ;  /* 0x0000000000007918 */ /* 0x000fc00000000000 */
[----:B------:R-:W-:-:S00]  /*ff50*/  NOP ;  /* 0x0000000000007918 */ /* 0x000fc00000000000 */
[----:B------:R-:W-:-:S00]  /*ff60*/  NOP ;  /* 0x0000000000007918 */ /* 0x000fc00000000000 */
[----:B------:R-:W-:-:S00]  /*ff70*/  NOP ;  /* 0x0000000000007918 */ /* 0x000fc00000000000 */
.L_x_349:


//--------------------- .nv.global.init           --------------------------
	.section	.nv.global.init,"aw",@progbits
.nv.global.init:
	.type		$str$24,@object
	.size		$str$24,($str$25 - $str$24)
$str$24:
        /*0000*/ 	.byte	0x28, 0x61, 0x64, 0x64, 0x72, 0x65, 0x73, 0x73, 0x20, 0x26, 0x20, 0x6d, 0x61, 0x73, 0x6b, 0x29
        /*0010*/ 	.byte	0x20, 0x3d, 0x3d, 0x20, 0x30, 0x00
	.type		$str$25,@object
	.size		$str$25,(__unnamed_1 - $str$25)
$str$25:
        /*0016*/ 	.byte	0x2f, 0x74, 0x6d, 0x70, 0x2f, 0x63, 0x75, 0x74, 0x6c, 0x61, 0x73, 0x73, 0x5f, 0x73, 0x77, 0x65
        /*0026*/ 	.byte	0x65, 0x70, 0x5f, 0x73, 0x72, 0x63, 0x2f, 0x69, 0x6e, 0x63, 0x6c, 0x75, 0x64, 0x65, 0x2f, 0x63
        /*0036*/ 	.byte	0x75, 0x74, 0x65, 0x2f, 0x70, 0x6f, 0x69, 0x6e, 0x74, 0x65, 0x72, 0x5f, 0x66, 0x6c, 0x61, 0x67
        /*0046*/ 	.byte	0x67, 0x65, 0x64, 0x2e, 0x68, 0x70, 0x70, 0x00
	.type		__unnamed_1,@object
	.size		__unnamed_1,(__unnamed_3 - __unnamed_1)
__unnamed_1:
        /* <DEDUP_REMOVED lines=28> */
        /*020e*/ 	.byte	0x38, 0x31, 0x39, 0x32, 0x3e, 0x3e, 0x3e, 0x3e, 0x3e, 0x20, 0x26, 0x5d, 0x00
	.type		__unnamed_3,@object
	.size		__unnamed_3,(__unnamed_2 - __unnamed_3)
__unnamed_3:
        /* <DEDUP_REMOVED lines=29> */
	.type		__unnamed_2,@object
	.size		__unnamed_2,(.L_1 - __unnamed_2)
__unnamed_2:
        /* <DEDUP_REMOVED lines=29> */
.L_1:


//--------------------- .nv.shared._ZN7cutlass13device_kernelINS_4gemm6kernel13GemmUniversalIN4cute5tupleIJiiiiEEENS1_10collective13CollectiveMmaINS1_39MainloopSm90TmaGmmaRmemAWarpSpecializedILi4ENS5_IJNS4_1CILi1EEESB_SB_EEENS1_35KernelTmaWarpSpecializedCooperativeEEENS5_IJNSA_ILi256EEENSA_ILi128EEENSA_ILi32EEEEEEfNS5_IJSB_llEEEfSJ_NS4_8TiledMMAINS4_8MMA_AtomIJNS4_4SM904GMMA30MMA_64x128x8_F32TF32TF32_RS_TNILNSN_7ScaleInE1ELSP_1EEEEEENS4_6LayoutINS5_IJNSA_ILi2EEESB_SB_EEENS5_IJSB_NSA_ILi0EEESV_EEEEENS5_IJNS4_10UnderscoreESY_SY_EEEEENS4_13SM90_TMA_LOADENS4_14ComposedLayoutINS4_7SwizzleILi1ELi4ELi3EEENS4_18smem_ptr_flag_bitsILi32EEENSS_INS5_IJNSA_ILi8EEES17_EEENS5_IJSB_S17_EEEEEEENS4_9Copy_AtomIJNS4_39AutoVectorizingCopyWithAssumedAlignmentILi128EEEfEEENS4_8identityES11_S1B_vS1G_EENS_8epilogue10collective6detail29Sm90TmaWarpSpecializedAdapterINS1J_15DefaultEpilogueINS_10tfloat32_tENS5_IJlSB_lEEES1O_NS1I_6thread17LinearCombinationIS1N_Li1EffLNS1P_9ScaleType4KindE0ELNS_15FloatRoundStyleE2ES1N_EENS1_15EpilogueDefaultEEEEEvvEEEEvNT_6ParamsE --------------------------
	.section	.nv.shared._ZN7cutlass13device_kernelINS_4gemm6kernel13GemmUniversalIN4cute5tupleIJiiiiEEENS1_10collective13CollectiveMmaINS1_39MainloopSm90TmaGmmaRmemAWarpSpecializedILi4ENS5_IJNS4_1CILi1EEESB_SB_EEENS1_35KernelTmaWarpSpecializedCooperativeEEENS5_IJNSA_ILi256EEENSA_ILi128EEENSA_ILi32EEEEEEfNS5_IJSB_llEEEfSJ_NS4_8TiledMMAINS4_8MMA_AtomIJNS4_4SM904GMMA30MMA_64x128x8_F32TF32TF32_RS_TNILNSN_7ScaleInE1ELSP_1EEEEEENS4_6LayoutINS5_IJNSA_ILi2EEESB_SB_EEENS5_IJSB_NSA_ILi0EEESV_EEEEENS5_IJNS4_10UnderscoreESY_SY_EEEEENS4_13SM90_TMA_LOADENS4_14ComposedLayoutINS4_7SwizzleILi1ELi4ELi3EEENS4_18smem_ptr_flag_bitsILi32EEENSS_INS5_IJNSA_ILi8EEES17_EEENS5_IJSB_S17_EEEEEEENS4_9Copy_AtomIJNS4_39AutoVectorizingCopyWithAssumedAlignmentILi128EEEfEEENS4_8identityES11_S1B_vS1G_EENS_8epilogue10collective6detail29Sm90TmaWarpSpecializedAdapterINS1J_15DefaultEpilogueINS_10tfloat32_tENS5_IJlSB_lEEES1O_NS1I_6thread17LinearCombinationIS1N_Li1EffLNS1P_9ScaleType4KindE0ELNS_15FloatRoundStyleE2ES1N_EENS1_15EpilogueDefaultEEEEEvvEEEEvNT_6ParamsE,"aw",@nobits
	.sectionflags	@""
	.align	16
	.zero		1024


//--------------------- .nv.shared.reserved.0     --------------------------
	.section	.nv.shared.reserved.0,"aw",@nobits
	.weak		__nv_reservedSMEM_offset_0_alias
	.size		__nv_reservedSMEM_offset_0_alias, 0, 0
	.other		__nv_reservedSMEM_offset_0_alias,@"STO_CUDA_RESERVED_SHARED STV_DEFAULT"
__nv_reservedSMEM_offset_0_alias:
	.zero		0


//--------------------- .nv.global                --------------------------
	.section	.nv.global,"aw",@nobits
.nv.global:
	.type		_ZN39_INTERNAL_7b23c296_4_k_cu_8f6b35e3_28954cute1_E,@object
	.size		_ZN39_INTERNAL_7b23c296_4_k_cu_8f6b35e3_28954cute1_E,(_ZN39_INTERNAL_7b23c296_4_k_cu_8f6b35e3_28954cuda3std3__45__cpo6cbeginE - _ZN39_INTERNAL_7b23c296_4_k_cu_8f6b35e3_28954cute1_E)
_ZN39_INTERNAL_7b23c296_4_k_cu_8f6b35e3_28954cute1_E:
	.zero		1
	.type		_ZN39_INTERNAL_7b23c296_4_k_cu_8f6b35e3_28954cuda3std3__45__cpo6cbeginE,@object
	.size		_ZN39_INTERNAL_7b23c296_4_k_cu_8f6b35e3_28954cuda3std3__45__cpo6cbeginE,(_ZN39_INTERNAL_7b23c296_4_k_cu_8f6b35e3_28954cuda3std3__48in_placeE - _ZN39_INTERNAL_7b23c296_4_k_cu_8f6b35e3_28954cuda3std3__45__cpo6cbeginE)
_ZN39_INTERNAL_7b23c296_4_k_cu_8f6b35e3_28954cuda3std3__45__cpo6cbeginE:
	.zero		1
	.type		_ZN39_INTERNAL_7b23c296_4_k_cu_8f6b35e3_28954cuda3std3__48in_placeE,@object
	.size		_ZN39_INTERNAL_7b23c296_4_k_cu_8f6b35e3_28954cuda3std3__48in_placeE,(_ZN39_INTERNAL_7b23c296_4_k_cu_8f6b35e3_28954cuda3std6ranges3__45__cpo9iter_moveE - _ZN39_INTERNAL_7b23c296_4_k_cu_8f6b35e3_28954cuda3std3__48in_placeE)
_ZN39_INTERNAL_7b23c296_4_k_cu_8f6b35e3_28954cuda3std3__48in_placeE:
	.zero		1
	.type		_ZN39_INTERNAL_7b23c296_4_k_cu_8f6b35e3_28954cuda3std6ranges3__45__cpo9iter_moveE,@object
	.size		_ZN39_INTERNAL_7b23c296_4_k_cu_8f6b35e3_28954cuda3std6ranges3__45__cpo9iter_moveE,(_ZN39_INTERNAL_7b23c296_4_k_cu_8f6b35e3_28954cuda3std3__45__cpo5beginE - _ZN39_INTERNAL_7b23c296_4_k_cu_8f6b35e3_28954cuda3std6ranges3__45__cpo9iter_moveE)
_ZN39_INTERNAL_7b23c296_4_k_cu_8f6b35e3_28954cuda3std6ranges3__45__cpo9iter_moveE:
	.zero		1
	.type		_ZN39_INTERNAL_7b23c296_4_k_cu_8f6b35e3_28954cuda3std3__45__cpo5beginE,@object
	.size		_ZN39_INTERNAL_7b23c296_4_k_cu_8f6b35e3_28954cuda3std3__45__cpo5beginE,(_ZN39_INTERNAL_7b23c296_4_k_cu_8f6b35e3_28954cuda3std3__441_GLOBAL__N__7b23c296_4_k_cu_8f6b35e3_28956ignoreE - _ZN39_INTERNAL_7b23c296_4_k_cu_8f6b35e3_28954cuda3std3__45__cpo5beginE)
_ZN39_INTERNAL_7b23c296_4_k_cu_8f6b35e3_28954cuda3std3__45__cpo5beginE:
	.zero		1
	.type		_ZN39_INTERNAL_7b23c296_4_k_cu_8f6b35e3_28954cuda3std3__441_GLOBAL__N__7b23c296_4_k_cu_8f6b35e3_28956ignoreE,@object
	.size		_ZN39_INTERNAL_7b23c296_4_k_cu_8f6b35e3_28954cuda3std3__441_GLOBAL__N__7b23c296_4_k_cu_8f6b35e3_28956ignoreE,(_ZN39_INTERNAL_7b23c296_4_k_cu_8f6b35e3_28954cute7productE - _ZN39_INTERNAL_7b23c296_4_k_cu_8f6b35e3_28954cuda3std3__441_GLOBAL__N__7b23c296_4_k_cu_8f6b35e3_28956ignoreE)
_ZN39_INTERNAL_7b23c296_4_k_cu_8f6b35e3_28954cuda3std3__441_GLOBAL__N__7b23c296_4_k_cu_8f6b35e3_28956ignoreE:
	.zero		1
	.type		_ZN39_INTERNAL_7b23c296_4_k_cu_8f6b35e3_28954cute7productE,@object
	.size		_ZN39_INTERNAL_7b23c296_4_k_cu_8f6b35e3_28954cute7productE,(_ZN39_INTERNAL_7b23c296_4_k_cu_8f6b35e3_28954cuda3std3__45__cpo3endE - _ZN39_INTERNAL_7b23c296_4_k_cu_8f6b35e3_28954cute7productE)
_ZN39_INTERNAL_7b23c296_4_k_cu_8f6b35e3_28954cute7productE:
	.zero		1
	.type		_ZN39_INTERNAL_7b23c296_4_k_cu_8f6b35e3_28954cuda3std3__45__cpo3endE,@object
	.size		_ZN39_INTERNAL_7b23c296_4_k_cu_8f6b35e3_28954cuda3std3__45__cpo3endE,(_ZN39_INTERNAL_7b23c296_4_k_cu_8f6b35e3_28954cuda3std3__419piecewise_constructE - _ZN39_INTERNAL_7b23c296_4_k_cu_8f6b35e3_28954cuda3std3__45__cpo3endE)
_ZN39_INTERNAL_7b23c296_4_k_cu_8f6b35e3_28954cuda3std3__45__cpo3endE:
	.zero		1
	.type		_ZN39_INTERNAL_7b23c296_4_k_cu_8f6b35e3_28954cuda3std3__419piecewise_constructE,@object
	.size		_ZN39_INTERNAL_7b23c296_4_k_cu_8f6b35e3_28954cuda3std3__419piecewise_constructE,(_ZN39_INTERNAL_7b23c296_4_k_cu_8f6b35e3_28954cuda3std3__45__cpo4cendE - _ZN39_INTERNAL_7b23c296_4_k_cu_8f6b35e3_28954cuda3std3__419piecewise_constructE)
_ZN39_INTERNAL_7b23c296_4_k_cu_8f6b35e3_28954cuda3std3__419piecewise_constructE:
	.zero		1
	.type		_ZN39_INTERNAL_7b23c296_4_k_cu_8f6b35e3_28954cuda3std3__45__cpo4cendE,@object
	.size		_ZN39_INTERNAL_7b23c296_4_k_cu_8f6b35e3_28954cuda3std3__45__cpo4cendE,(_ZN39_INTERNAL_7b23c296_4_k_cu_8f6b35e3_28954cuda3std6ranges3__45__cpo4swapE - _ZN39_INTERNAL_7b23c296_4_k_cu_8f6b35e3_28954cuda3std3__45__cpo4cendE)
_ZN39_INTERNAL_7b23c296_4_k_cu_8f6b35e3_28954cuda3std3__45__cpo4cendE:
	.zero		1
	.type		_ZN39_INTERNAL_7b23c296_4_k_cu_8f6b35e3_28954cuda3std6ranges3__45__cpo4swapE,@object
	.size		_ZN39_INTERNAL_7b23c296_4_k_cu_8f6b35e3_28954cuda3std6ranges3__45__cpo4swapE,(.L_10 - _ZN39_INTERNAL_7b23c296_4_k_cu_8f6b35e3_28954cuda3std6ranges3__45__cpo4swapE)
_ZN39_INTERNAL_7b23c296_4_k_cu_8f6b35e3_28954cuda3std6ranges3__45__cpo4swapE:
	.zero		1
.L_10:


//--------------------- .nv.constant0._ZN7cutlass13device_kernelINS_4gemm6kernel13GemmUniversalIN4cute5tupleIJiiiiEEENS1_10collective13CollectiveMmaINS1_39MainloopSm90TmaGmmaRmemAWarpSpecializedILi4ENS5_IJNS4_1CILi1EEESB_SB_EEENS1_35KernelTmaWarpSpecializedCooperativeEEENS5_IJNSA_ILi256EEENSA_ILi128EEENSA_ILi32EEEEEEfNS5_IJSB_llEEEfSJ_NS4_8TiledMMAINS4_8MMA_AtomIJNS4_4SM904GMMA30MMA_64x128x8_F32TF32TF32_RS_TNILNSN_7ScaleInE1ELSP_1EEEEEENS4_6LayoutINS5_IJNSA_ILi2EEESB_SB_EEENS5_IJSB_NSA_ILi0EEESV_EEEEENS5_IJNS4_10UnderscoreESY_SY_EEEEENS4_13SM90_TMA_LOADENS4_14ComposedLayoutINS4_7SwizzleILi1ELi4ELi3EEENS4_18smem_ptr_flag_bitsILi32EEENSS_INS5_IJNSA_ILi8EEES17_EEENS5_IJSB_S17_EEEEEEENS4_9Copy_AtomIJNS4_39AutoVectorizingCopyWithAssumedAlignmentILi128EEEfEEENS4_8identityES11_S1B_vS1G_EENS_8epilogue10collective6detail29Sm90TmaWarpSpecializedAdapterINS1J_15DefaultEpilogueINS_10tfloat32_tENS5_IJlSB_lEEES1O_NS1I_6thread17LinearCombinationIS1N_Li1EffLNS1P_9ScaleType4KindE0ELNS_15FloatRoundStyleE2ES1N_EENS1_15EpilogueDefaultEEEEEvvEEEEvNT_6ParamsE --------------------------
	.section	.nv.constant0._ZN7cutlass13device_kernelINS_4gemm6kernel13GemmUniversalIN4cute5tupleIJiiiiEEENS1_10collective13CollectiveMmaINS1_39MainloopSm90TmaGmmaRmemAWarpSpecializedILi4ENS5_IJNS4_1CILi1EEESB_SB_EEENS1_35KernelTmaWarpSpecializedCooperativeEEENS5_IJNSA_ILi256EEENSA_ILi128EEENSA_ILi32EEEEEEfNS5_IJSB_llEEEfSJ_NS4_8TiledMMAINS4_8MMA_AtomIJNS4_4SM904GMMA30MMA_64x128x8_F32TF32TF32_RS_TNILNSN_7ScaleInE1ELSP_1EEEEEENS4_6LayoutINS5_IJNSA_ILi2EEESB_SB_EEENS5_IJSB_NSA_ILi0EEESV_EEEEENS5_IJNS4_10UnderscoreESY_SY_EEEEENS4_13SM90_TMA_LOADENS4_14ComposedLayoutINS4_7SwizzleILi1ELi4ELi3EEENS4_18smem_ptr_flag_bitsILi32EEENSS_INS5_IJNSA_ILi8EEES17_EEENS5_IJSB_S17_EEEEEEENS4_9Copy_AtomIJNS4_39AutoVectorizingCopyWithAssumedAlignmentILi128EEEfEEENS4_8identityES11_S1B_vS1G_EENS_8epilogue10collective6detail29Sm90TmaWarpSpecializedAdapterINS1J_15DefaultEpilogueINS_10tfloat32_tENS5_IJlSB_lEEES1O_NS1I_6thread17LinearCombinationIS1N_Li1EffLNS1P_9ScaleType4KindE0ELNS_15FloatRoundStyleE2ES1N_EENS1_15EpilogueDefaultEEEEEvvEEEEvNT_6ParamsE,"a",@progbits
	.sectionflags	@""
	.align	4
.nv.constant0._ZN7cutlass13device_kernelINS_4gemm6kernel13GemmUniversalIN4cute5tupleIJiiiiEEENS1_10collective13CollectiveMmaINS1_39MainloopSm90TmaGmmaRmemAWarpSpecializedILi4ENS5_IJNS4_1CILi1EEESB_SB_EEENS1_35KernelTmaWarpSpecializedCooperativeEEENS5_IJNSA_ILi256EEENSA_ILi128EEENSA_ILi32EEEEEEfNS5_IJSB_llEEEfSJ_NS4_8TiledMMAINS4_8MMA_AtomIJNS4_4SM904GMMA30MMA_64x128x8_F32TF32TF32_RS_TNILNSN_7ScaleInE1ELSP_1EEEEEENS4_6LayoutINS5_IJNSA_ILi2EEESB_SB_EEENS5_IJSB_NSA_ILi0EEESV_EEEEENS5_IJNS4_10UnderscoreESY_SY_EEEEENS4_13SM90_TMA_LOADENS4_14ComposedLayoutINS4_7SwizzleILi1ELi4ELi3EEENS4_18smem_ptr_flag_bitsILi32EEENSS_INS5_IJNSA_ILi8EEES17_EEENS5_IJSB_S17_EEEEEEENS4_9Copy_AtomIJNS4_39AutoVectorizingCopyWithAssumedAlignmentILi128EEEfEEENS4_8identityES11_S1B_vS1G_EENS_8epilogue10collective6detail29Sm90TmaWarpSpecializedAdapterINS1J_15DefaultEpilogueINS_10tfloat32_tENS5_IJlSB_lEEES1O_NS1I_6thread17LinearCombinationIS1N_Li1EffLNS1P_9ScaleType4KindE0ELNS_15FloatRoundStyleE2ES1N_EENS1_15EpilogueDefaultEEEEEvvEEEEvNT_6ParamsE:
	.zero		1664


//--------------------- SYMBOLS --------------------------

	.type		.nv.reservedSmem.offset0,@object
	.size		.nv.reservedSmem.offset0,0x4
	.type		__assertfail,@function
